	.target	sm_80

	.elftype	@"ET_EXEC"


//--------------------- .note.nv.tkinfo           --------------------------
	.section	.note.nv.tkinfo,"",@"SHT_NOTE"
	.sectionflags	@"SHF_NOTE_NV_TKINFO"
	.tkinfo
        /*0018*/ 	.word	0x00000002
        /*0030*/ 	.string	""
        /*0030*/ 	.string	"ptxas"
        /*0030*/ 	.string	"Cuda compilation tools, release 13.0, V13.0.88"
        /*0030*/ 	.string	"Build cuda_13.0.r13.0/compiler.36424714_0"
        /*0030*/ 	.string	"-v  -suppress-debug-info  -lineinfo  -arch sm_80 "



//--------------------- .note.nv.cuinfo           --------------------------
	.section	.note.nv.cuinfo,"",@"SHT_NOTE"
	.sectionflags	@"SHF_NOTE_NV_CUINFO"
        /*0018*/ 	.short	0x0002
        /*001a*/ 	.short	0x0050
        /*001c*/ 	.short	0x0082
	.zero		2


//--------------------- .nv.info                  --------------------------
	.section	.nv.info,"",@"SHT_CUDA_INFO"
	.align	4


	//----- nvinfo : EIATTR_REGCOUNT
	.align		4
        /*0000*/ 	.byte	0x04, 0x2f
        /*0002*/ 	.short	(.L_2 - .L_1)
	.align		4
.L_1:
        /*0004*/ 	.word	index@(attn_fwd)
        /*0008*/ 	.word	0x00000062


	//----- nvinfo : EIATTR_FRAME_SIZE
	.align		4
.L_2:
        /*000c*/ 	.byte	0x04, 0x11
        /*000e*/ 	.short	(.L_4 - .L_3)
	.align		4
.L_3:
        /*0010*/ 	.word	index@(attn_fwd)
        /*0014*/ 	.word	0x00000000


	//----- nvinfo : EIATTR_MIN_STACK_SIZE
	.align		4
.L_4:
        /*0018*/ 	.byte	0x04, 0x12
        /*001a*/ 	.short	(.L_6 - .L_5)
	.align		4
.L_5:
        /*001c*/ 	.word	index@(attn_fwd)
        /*0020*/ 	.word	0x00000000
.L_6:


//--------------------- .nv.info.attn_fwd         --------------------------
	.section	.nv.info.attn_fwd,"",@"SHT_CUDA_INFO"
	.sectionflags	@""
	.align	4


	//----- nvinfo : EIATTR_CUDA_API_VERSION
	.align		4
        /*0000*/ 	.byte	0x04, 0x37
        /*0002*/ 	.short	(.L_8 - .L_7)
.L_7:
        /*0004*/ 	.word	0x00000082


	//----- nvinfo : EIATTR_SW2861232_WAR
	.align		4
.L_8:
        /*0008*/ 	.byte	0x01, 0x35
	.zero		2


	//----- nvinfo : EIATTR_PARAM_CBANK
	.align		4
        /*000c*/ 	.byte	0x04, 0x0a
        /*000e*/ 	.short	(.L_10 - .L_9)
	.align		4
.L_9:
        /*0010*/ 	.word	index@(.nv.constant0.attn_fwd)
        /*0014*/ 	.short	0x0160
        /*0016*/ 	.short	0x0088


	//----- nvinfo : EIATTR_CBANK_PARAM_SIZE
	.align		4
.L_10:
        /*0018*/ 	.byte	0x03, 0x19
        /*001a*/ 	.short	0x0088


	//----- nvinfo : EIATTR_KPARAM_INFO
	.align		4
        /*001c*/ 	.byte	0x04, 0x17
        /*001e*/ 	.short	(.L_12 - .L_11)
.L_11:
        /*0020*/ 	.word	0x00000000
        /*0024*/ 	.short	0x0019
        /*0026*/ 	.short	0x0080
        /*0028*/ 	.byte	0x00, 0xf4, 0x21, 0x00


	//----- nvinfo : EIATTR_KPARAM_INFO
	.align		4
.L_12:
        /*002c*/ 	.byte	0x04, 0x17
        /*002e*/ 	.short	(.L_14 - .L_13)
.L_13:
        /*0030*/ 	.word	0x00000000
        /*0034*/ 	.short	0x0018
        /*0036*/ 	.short	0x0078
        /*0038*/ 	.byte	0x00, 0xf4, 0x21, 0x00


	//----- nvinfo : EIATTR_KPARAM_INFO
	.align		4
.L_14:
        /*003c*/ 	.byte	0x04, 0x17
        /*003e*/ 	.short	(.L_16 - .L_15)
.L_15:
        /*0040*/ 	.word	0x00000000
        /*0044*/ 	.short	0x0017
        /*0046*/ 	.short	0x0070
        /*0048*/ 	.byte	0x00, 0xf0, 0x11, 0x00


	//----- nvinfo : EIATTR_KPARAM_INFO
	.align		4
.L_16:
        /*004c*/ 	.byte	0x04, 0x17
        /*004e*/ 	.short	(.L_18 - .L_17)
.L_17:
        /*0050*/ 	.word	0x00000000
        /*0054*/ 	.short	0x0016
        /*0056*/ 	.short	0x006c
        /*0058*/ 	.byte	0x00, 0xf0, 0x11, 0x00


	//----- nvinfo : EIATTR_KPARAM_INFO
	.align		4
.L_18:
        /*005c*/ 	.byte	0x04, 0x17
        /*005e*/ 	.short	(.L_20 - .L_19)
.L_19:
        /*0060*/ 	.word	0x00000000
        /*0064*/ 	.short	0x0015
        /*0066*/ 	.short	0x0068
        /*0068*/ 	.byte	0x00, 0xf0, 0x11, 0x00


	//----- nvinfo : EIATTR_KPARAM_INFO
	.align		4
.L_20:
        /*006c*/ 	.byte	0x04, 0x17
        /*006e*/ 	.short	(.L_22 - .L_21)
.L_21:
        /*0070*/ 	.word	0x00000000
        /*0074*/ 	.short	0x0014
        /*0076*/ 	.short	0x0064
        /*0078*/ 	.byte	0x00, 0xf0, 0x11, 0x00


	//----- nvinfo : EIATTR_KPARAM_INFO
	.align		4
.L_22:
        /*007c*/ 	.byte	0x04, 0x17
        /*007e*/ 	.short	(.L_24 - .L_23)
.L_23:
        /*0080*/ 	.word	0x00000000
        /*0084*/ 	.short	0x0013
        /*0086*/ 	.short	0x0060
        /*0088*/ 	.byte	0x00, 0xf0, 0x11, 0x00


	//----- nvinfo : EIATTR_KPARAM_INFO
	.align		4
.L_24:
        /*008c*/ 	.byte	0x04, 0x17
        /*008e*/ 	.short	(.L_26 - .L_25)
.L_25:
        /*0090*/ 	.word	0x00000000
        /*0094*/ 	.short	0x0012
        /*0096*/ 	.short	0x005c
        /*0098*/ 	.byte	0x00, 0xf0, 0x11, 0x00


	//----- nvinfo : EIATTR_KPARAM_INFO
	.align		4
.L_26:
        /*009c*/ 	.byte	0x04, 0x17
        /*009e*/ 	.short	(.L_28 - .L_27)
.L_27:
        /*00a0*/ 	.word	0x00000000
        /*00a4*/ 	.short	0x0011
        /*00a6*/ 	.short	0x0058
        /*00a8*/ 	.byte	0x00, 0xf0, 0x11, 0x00


	//----- nvinfo : EIATTR_KPARAM_INFO
	.align		4
.L_28:
        /*00ac*/ 	.byte	0x04, 0x17
        /*00ae*/ 	.short	(.L_30 - .L_29)
.L_29:
        /*00b0*/ 	.word	0x00000000
        /*00b4*/ 	.short	0x0010
        /*00b6*/ 	.short	0x0054
        /*00b8*/ 	.byte	0x00, 0xf0, 0x11, 0x00


	//----- nvinfo : EIATTR_KPARAM_INFO
	.align		4
.L_30:
        /*00bc*/ 	.byte	0x04, 0x17
        /*00be*/ 	.short	(.L_32 - .L_31)
.L_31:
        /*00c0*/ 	.word	0x00000000
        /*00c4*/ 	.short	0x000f
        /*00c6*/ 	.short	0x0050
        /*00c8*/ 	.byte	0x00, 0xf0, 0x11, 0x00


	//----- nvinfo : EIATTR_KPARAM_INFO
	.align		4
.L_32:
        /*00cc*/ 	.byte	0x04, 0x17
        /*00ce*/ 	.short	(.L_34 - .L_33)
.L_33:
        /*00d0*/ 	.word	0x00000000
        /*00d4*/ 	.short	0x000e
        /*00d6*/ 	.short	0x004c
        /*00d8*/ 	.byte	0x00, 0xf0, 0x11, 0x00


	//----- nvinfo : EIATTR_KPARAM_INFO
	.align		4
.L_34:
        /*00dc*/ 	.byte	0x04, 0x17
        /*00de*/ 	.short	(.L_36 - .L_35)
.L_35:
        /*00e0*/ 	.word	0x00000000
        /*00e4*/ 	.short	0x000d
        /*00e6*/ 	.short	0x0048
        /*00e8*/ 	.byte	0x00, 0xf0, 0x11, 0x00


	//----- nvinfo : EIATTR_KPARAM_INFO
	.align		4
.L_36:
        /*00ec*/ 	.byte	0x04, 0x17
        /*00ee*/ 	.short	(.L_38 - .L_37)
.L_37:
        /*00f0*/ 	.word	0x00000000
        /*00f4*/ 	.short	0x000c
        /*00f6*/ 	.short	0x0044
        /*00f8*/ 	.byte	0x00, 0xf0, 0x11, 0x00


	//----- nvinfo : EIATTR_KPARAM_INFO
	.align		4
.L_38:
        /*00fc*/ 	.byte	0x04, 0x17
        /*00fe*/ 	.short	(.L_40 - .L_39)
.L_39:
        /*0100*/ 	.word	0x00000000
        /*0104*/ 	.short	0x000b
        /*0106*/ 	.short	0x0040
        /*0108*/ 	.byte	0x00, 0xf0, 0x11, 0x00


	//----- nvinfo : EIATTR_KPARAM_INFO
	.align		4
.L_40:
        /*010c*/ 	.byte	0x04, 0x17
        /*010e*/ 	.short	(.L_42 - .L_41)
.L_41:
        /*0110*/ 	.word	0x00000000
        /*0114*/ 	.short	0x000a
        /*0116*/ 	.short	0x003c
        /*0118*/ 	.byte	0x00, 0xf0, 0x11, 0x00


	//----- nvinfo : EIATTR_KPARAM_INFO
	.align		4
.L_42:
        /*011c*/ 	.byte	0x04, 0x17
        /*011e*/ 	.short	(.L_44 - .L_43)
.L_43:
        /*0120*/ 	.word	0x00000000
        /*0124*/ 	.short	0x0009
        /*0126*/ 	.short	0x0038
        /*0128*/ 	.byte	0x00, 0xf0, 0x11, 0x00


	//----- nvinfo : EIATTR_KPARAM_INFO
	.align		4
.L_44:
        /*012c*/ 	.byte	0x04, 0x17
        /*012e*/ 	.short	(.L_46 - .L_45)
.L_45:
        /*0130*/ 	.word	0x00000000
        /*0134*/ 	.short	0x0008
        /*0136*/ 	.short	0x0034
        /*0138*/ 	.byte	0x00, 0xf0, 0x11, 0x00


	//----- nvinfo : EIATTR_KPARAM_INFO
	.align		4
.L_46:
        /*013c*/ 	.byte	0x04, 0x17
        /*013e*/ 	.short	(.L_48 - .L_47)
.L_47:
        /*0140*/ 	.word	0x00000000
        /*0144*/ 	.short	0x0007
        /*0146*/ 	.short	0x0030
        /*0148*/ 	.byte	0x00, 0xf0, 0x11, 0x00


	//----- nvinfo : EIATTR_KPARAM_INFO
	.align		4
.L_48:
        /*014c*/ 	.byte	0x04, 0x17
        /*014e*/ 	.short	(.L_50 - .L_49)
.L_49:
        /*0150*/ 	.word	0x00000000
        /*0154*/ 	.short	0x0006
        /*0156*/ 	.short	0x002c
        /*0158*/ 	.byte	0x00, 0xf0, 0x11, 0x00


	//----- nvinfo : EIATTR_KPARAM_INFO
	.align		4
.L_50:
        /*015c*/ 	.byte	0x04, 0x17
        /*015e*/ 	.short	(.L_52 - .L_51)
.L_51:
        /*0160*/ 	.word	0x00000000
        /*0164*/ 	.short	0x0005
        /*0166*/ 	.short	0x0028
        /*0168*/ 	.byte	0x00, 0xf0, 0x11, 0x00


	//----- nvinfo : EIATTR_KPARAM_INFO
	.align		4
.L_52:
        /*016c*/ 	.byte	0x04, 0x17
        /*016e*/ 	.short	(.L_54 - .L_53)
.L_53:
        /*0170*/ 	.word	0x00000000
        /*0174*/ 	.short	0x0004
        /*0176*/ 	.short	0x0020
        /*0178*/ 	.byte	0x00, 0xf4, 0x21, 0x00


	//----- nvinfo : EIATTR_KPARAM_INFO
	.align		4
.L_54:
        /*017c*/ 	.byte	0x04, 0x17
        /*017e*/ 	.short	(.L_56 - .L_55)
.L_55:
        /*0180*/ 	.word	0x00000000
        /*0184*/ 	.short	0x0003
        /*0186*/ 	.short	0x0018
        /*0188*/ 	.byte	0x00, 0xf4, 0x21, 0x00


	//----- nvinfo : EIATTR_KPARAM_INFO
	.align		4
.L_56:
        /*018c*/ 	.byte	0x04, 0x17
        /*018e*/ 	.short	(.L_58 - .L_57)
.L_57:
        /*0190*/ 	.word	0x00000000
        /*0194*/ 	.short	0x0002
        /*0196*/ 	.short	0x0010
        /*0198*/ 	.byte	0x00, 0xf4, 0x21, 0x00


	//----- nvinfo : EIATTR_KPARAM_INFO
	.align		4
.L_58:
        /*019c*/ 	.byte	0x04, 0x17
        /*019e*/ 	.short	(.L_60 - .L_59)
.L_59:
        /*01a0*/ 	.word	0x00000000
        /*01a4*/ 	.short	0x0001
        /*01a6*/ 	.short	0x0008
        /*01a8*/ 	.byte	0x00, 0xf4, 0x21, 0x00


	//----- nvinfo : EIATTR_KPARAM_INFO
	.align		4
.L_60:
        /*01ac*/ 	.byte	0x04, 0x17
        /*01ae*/ 	.short	(.L_62 - .L_61)
.L_61:
        /*01b0*/ 	.word	0x00000000
        /*01b4*/ 	.short	0x0000
        /*01b6*/ 	.short	0x0000
        /*01b8*/ 	.byte	0x00, 0xf4, 0x21, 0x00


	//----- nvinfo : EIATTR_MAXREG_COUNT
	.align		4
.L_62:
        /*01bc*/ 	.byte	0x03, 0x1b
        /*01be*/ 	.short	0x0080


	//----- nvinfo : EIATTR_NUM_BARRIERS
	.align		4
        /*01c0*/ 	.byte	0x02, 0x4c
        /*01c2*/ 	.byte	0x01
	.zero		1


	//----- nvinfo : EIATTR_MERCURY_ISA_VERSION
	.align		4
        /*01c4*/ 	.byte	0x03, 0x5f
        /*01c6*/ 	.short	0x0000


	//----- nvinfo : EIATTR_COOP_GROUP_MASK_REGIDS
	.align		4
        /*01c8*/ 	.byte	0x04, 0x29
        /*01ca*/ 	.short	(.L_64 - .L_63)


	//   ....[0]....
.L_63:
        /*01cc*/ 	.word	0xffffffff


	//   ....[1]....
        /*01d0*/ 	.word	0xffffffff


	//   ....[2]....
        /*01d4*/ 	.word	0xffffffff


	//   ....[3]....
        /*01d8*/ 	.word	0xffffffff


	//   ....[4]....
        /*01dc*/ 	.word	0xffffffff


	//   ....[5]....
        /*01e0*/ 	.word	0xffffffff


	//   ....[6]....
        /*01e4*/ 	.word	0xffffffff


	//   ....[7]....
        /*01e8*/ 	.word	0xffffffff


	//----- nvinfo : EIATTR_COOP_GROUP_INSTR_OFFSETS
	.align		4
.L_64:
        /*01ec*/ 	.byte	0x04, 0x28
        /*01ee*/ 	.short	(.L_66 - .L_65)


	//   ....[0]....
.L_65:
        /*01f0*/ 	.word	0x00001730


	//   ....[1]....
        /*01f4*/ 	.word	0x000017b0


	//   ....[2]....
        /*01f8*/ 	.word	0x000017d0


	//   ....[3]....
        /*01fc*/ 	.word	0x000017f0


	//   ....[4]....
        /*0200*/ 	.word	0x00001c60


	//   ....[5]....
        /*0204*/ 	.word	0x00001c80


	//   ....[6]....
        /*0208*/ 	.word	0x00001d10


	//   ....[7]....
        /*020c*/ 	.word	0x00001d20


	//----- nvinfo : EIATTR_EXIT_INSTR_OFFSETS
	.align		4
.L_66:
        /*0210*/ 	.byte	0x04, 0x1c
        /*0212*/ 	.short	(.L_68 - .L_67)


	//   ....[0]....
.L_67:
        /*0214*/ 	.word	0x000036b0


	//   ....[1]....
        /*0218*/ 	.word	0x00003750


	//----- nvinfo : EIATTR_REQNTID
	.align		4
.L_68:
        /*021c*/ 	.byte	0x04, 0x10
        /*021e*/ 	.short	(.L_70 - .L_69)
.L_69:
        /*0220*/ 	.word	0x00000200
        /*0224*/ 	.word	0x00000001
        /*0228*/ 	.word	0x00000001
.L_70:


//--------------------- .nv.callgraph             --------------------------
	.section	.nv.callgraph,"",@"SHT_CUDA_CALLGRAPH"
	.align	4
	.sectionentsize	8
	.align		4
        /*0000*/ 	.word	0x00000000
	.align		4
        /*0004*/ 	.word	0xffffffff
	.align		4
        /*0008*/ 	.word	0x00000000
	.align		4
        /*000c*/ 	.word	0xfffffffe
	.align		4
        /*0010*/ 	.word	0x00000000
	.align		4
        /*0014*/ 	.word	0xfffffffd
	.align		4
        /*0018*/ 	.word	0x00000000
	.align		4
        /*001c*/ 	.word	0xfffffffc


//--------------------- .nv.rel.action            --------------------------
	.section	.nv.rel.action,"",@"SHT_CUDA_RELOCINFO"
	.align	8
	.sectionentsize	8
        /*0000*/ 	.byte	0x73, 0x00, 0x00, 0x00, 0x00, 0x00, 0x00, 0x00, 0x00, 0x00, 0x00, 0x11, 0x25, 0x00, 0x05, 0x36


//--------------------- .nv.constant4             --------------------------
	.section	.nv.constant4,"a",@progbits
	.align	8
	.align		8
.nv.constant4:
        /*0000*/ 	.dword	_$_str


//--------------------- .nv.constant0.attn_fwd    --------------------------
	.section	.nv.constant0.attn_fwd,"a",@progbits
	.sectionflags	@""
	.align	4
.nv.constant0.attn_fwd:
	.zero		488


//--------------------- .text.attn_fwd            --------------------------
	.section	.text.attn_fwd,"ax",@progbits
	.sectioninfo	@"SHI_REGISTERS=98"
	.align	128
        .global         attn_fwd
        .type           attn_fwd,@function
        .size           attn_fwd,(.L_x_3 - attn_fwd)
        .other          attn_fwd,@"STO_CUDA_ENTRY STV_DEFAULT"
attn_fwd:
.text.attn_fwd:
[----:B------:R-:W-:Y:S02]  /*0000*/  IMAD.MOV.U32 R1, RZ, RZ, c[0x0][0x28] ;  /* 0x00000a00ff017624 */ /* 0x000fe400078e00ff */
[----:B------:R-:W0:Y:S01]  /*0010*/  S2R R0, SR_TID.X ;  /* 0x0000000000007919 */ /* 0x000e220000002100 */
[----:B------:R-:W-:Y:S01]  /*0020*/  IMAD.MOV.U32 R7, RZ, RZ, c[0x0][0x198] ;  /* 0x00006600ff077624 */ /* 0x000fe200078e00ff */
[----:B------:R-:W-:Y:S02]  /*0030*/  ULDC.64 UR6, c[0x0][0x118] ;  /* 0x0000460000067ab9 */ /* 0x000fe40000000a00 */
[----:B------:R-:W1:Y:S04]  /*0040*/  S2R R3, SR_CTAID.X ;  /* 0x0000000000037919 */ /* 0x000e680000002500 */
[----:B------:R-:W2:Y:S01]  /*0050*/  S2R R2, SR_CTAID.Y ;  /* 0x0000000000027919 */ /* 0x000ea20000002600 */
[----:B0-----:R-:W-:Y:S02]  /*0060*/  SHF.R.U32.HI R19, RZ, 0x8, R0 ;  /* 0x00000008ff137819 */ /* 0x001fe40000011600 */
[----:B-1----:R-:W-:-:S02]  /*0070*/  PRMT R73, R0, 0x6540, R3 ;  /* 0x0000654000497816 */ /* 0x002fc40000000003 */
[----:B------:R-:W-:Y:S01]  /*0080*/  SGXT.U32 R19, R19, 0x1 ;  /* 0x000000011313781a */ /* 0x000fe20000000000 */
[----:B--2---:R-:W-:Y:S02]  /*0090*/  IMAD R4, R2, c[0x0][0x190], RZ ;  /* 0x0000640002047a24 */ /* 0x004fe400078e02ff */
[----:B------:R-:W-:Y:S02]  /*00a0*/  IMAD R6, R73, c[0x0][0x194], RZ ;  /* 0x0000650049067a24 */ /* 0x000fe400078e02ff */
[----:B------:R-:W-:Y:S02]  /*00b0*/  IMAD R14, R19, c[0x0][0x198], RZ ;  /* 0x00006600130e7a24 */ /* 0x000fe400078e02ff */
[----:B------:R-:W-:Y:S01]  /*00c0*/  IMAD.SHL.U32 R5, R4, 0x2, RZ ;  /* 0x0000000204057824 */ /* 0x000fe200078e00ff */
[C---:B------:R-:W-:Y:S01]  /*00d0*/  SHF.L.U32 R8, R6.reuse, 0x1, RZ ;  /* 0x0000000106087819 */ /* 0x040fe200000006ff */
[----:B------:R-:W-:-:S03]  /*00e0*/  IMAD.HI R9, R6, 0x2, RZ ;  /* 0x0000000206097827 */ /* 0x000fc600078e02ff */
[----:B------:R-:W-:Y:S01]  /*00f0*/  IADD3 R5, P0, P1, R8, c[0x0][0x160], R5 ;  /* 0x0000580008057a10 */ /* 0x000fe2000791e005 */
[----:B------:R-:W-:Y:S02]  /*0100*/  IMAD R6, R7, 0x2, R14 ;  /* 0x0000000207067824 */ /* 0x000fe400078e020e */
[----:B------:R-:W-:-:S04]  /*0110*/  IMAD.HI R4, R4, 0x2, RZ ;  /* 0x0000000204047827 */ /* 0x000fc800078e02ff */
[----:B------:R-:W-:Y:S01]  /*0120*/  IMAD R8, R7, 0x2, R6 ;  /* 0x0000000207087824 */ /* 0x000fe200078e0206 */
[----:B------:R-:W-:Y:S02]  /*0130*/  IADD3.X R4, R9, c[0x0][0x164], R4, P0, P1 ;  /* 0x0000590009047a10 */ /* 0x000fe400007e2404 */
[-C--:B------:R-:W-:Y:S01]  /*0140*/  LEA R10, P0, R14, R5.reuse, 0x1 ;  /* 0x000000050e0a7211 */ /* 0x080fe200078008ff */
[C---:B------:R-:W-:Y:S01]  /*0150*/  IMAD R18, R7.reuse, 0x2, R8 ;  /* 0x0000000207127824 */ /* 0x040fe200078e0208 */
[-C--:B------:R-:W-:Y:S02]  /*0160*/  LEA R12, P1, R6, R5.reuse, 0x1 ;  /* 0x00000005060c7211 */ /* 0x080fe400078208ff */
[----:B------:R-:W-:Y:S02]  /*0170*/  LEA.HI.X.SX32 R11, R14, R4, 0x1, P0 ;  /* 0x000000040e0b7211 */ /* 0x000fe400000f0eff */
[----:B------:R-:W-:Y:S02]  /*0180*/  LEA R14, P0, R8, R5, 0x1 ;  /* 0x00000005080e7211 */ /* 0x000fe400078008ff */
[----:B------:R-:W-:-:S02]  /*0190*/  LEA R22, R7, R18, 0x1 ;  /* 0x0000001207167211 */ /* 0x000fc400078e08ff */
[-C--:B------:R-:W-:Y:S02]  /*01a0*/  LEA.HI.X.SX32 R13, R6, R4.reuse, 0x1, P1 ;  /* 0x00000004060d7211 */ /* 0x080fe400008f0eff */
[-C--:B------:R-:W-:Y:S01]  /*01b0*/  LEA.HI.X.SX32 R15, R8, R4.reuse, 0x1, P0 ;  /* 0x00000004080f7211 */ /* 0x080fe200000f0eff */
[C---:B------:R-:W-:Y:S01]  /*01c0*/  IMAD R24, R7.reuse, 0x2, R22 ;  /* 0x0000000207187824 */ /* 0x040fe200078e0216 */
[-C--:B------:R-:W-:Y:S01]  /*01d0*/  LEA R16, P0, R18, R5.reuse, 0x1 ;  /* 0x0000000512107211 */ /* 0x080fe200078008ff */
[----:B------:R0:W2:Y:S01]  /*01e0*/  LDG.E.U16 R8, [R12.64] ;  /* 0x000000060c087981 */ /* 0x0000a2000c1e1500 */
[-C--:B------:R-:W-:Y:S02]  /*01f0*/  LEA R20, P1, R22, R5.reuse, 0x1 ;  /* 0x0000000516147211 */ /* 0x080fe400078208ff */
[-C--:B------:R-:W-:Y:S01]  /*0200*/  LEA.HI.X.SX32 R17, R18, R4.reuse, 0x1, P0 ;  /* 0x0000000412117211 */ /* 0x080fe200000f0eff */
[C---:B------:R-:W-:Y:S01]  /*0210*/  IMAD R18, R7.reuse, 0x2, R24 ;  /* 0x0000000207127824 */ /* 0x040fe200078e0218 */
[----:B------:R-:W-:Y:S01]  /*0220*/  LEA.HI.X.SX32 R21, R22, R4, 0x1, P1 ;  /* 0x0000000416157211 */ /* 0x000fe200008f0eff */
[----:B------:R1:W3:Y:S01]  /*0230*/  LDG.E.U16 R9, [R14.64] ;  /* 0x000000060e097981 */ /* 0x0002e2000c1e1500 */
[----:B------:R-:W-:Y:S01]  /*0240*/  LEA R22, P0, R24, R5, 0x1 ;  /* 0x0000000518167211 */ /* 0x000fe200078008ff */
[----:B------:R-:W-:-:S02]  /*0250*/  IMAD R26, R7, 0x2, R18 ;  /* 0x00000002071a7824 */ /* 0x000fc400078e0212 */
[----:B------:R4:W5:Y:S01]  /*0260*/  LDG.E.U16 R6, [R10.64] ;  /* 0x000000060a067981 */ /* 0x000962000c1e1500 */
[----:B------:R-:W-:Y:S02]  /*0270*/  LEA.HI.X.SX32 R23, R24, R4, 0x1, P0 ;  /* 0x0000000418177211 */ /* 0x000fe400000f0eff */
[----:B0-----:R-:W-:-:S03]  /*0280*/  LEA R12, P0, R18, R5, 0x1 ;  /* 0x00000005120c7211 */ /* 0x001fc600078008ff */
[----:B------:R0:W2:Y:S01]  /*0290*/  LDG.E.U16 R29, [R22.64] ;  /* 0x00000006161d7981 */ /* 0x0000a2000c1e1500 */
[----:B------:R-:W-:Y:S02]  /*02a0*/  LEA.HI.X.SX32 R13, R18, R4, 0x1, P0 ;  /* 0x00000004120d7211 */ /* 0x000fe400000f0eff */
[C---:B------:R-:W-:Y:S01]  /*02b0*/  LEA R18, R7.reuse, R26, 0x1 ;  /* 0x0000001a07127211 */ /* 0x040fe200078e08ff */
[----:B----4-:R4:W2:Y:S01]  /*02c0*/  LDG.E.U16 R10, [R16.64] ;  /* 0x00000006100a7981 */ /* 0x0108a2000c1e1500 */
[-C--:B-1----:R-:W-:Y:S02]  /*02d0*/  LEA R14, P0, R26, R5.reuse, 0x1 ;  /* 0x000000051a0e7211 */ /* 0x082fe400078008ff */
[-C--:B------:R-:W-:Y:S01]  /*02e0*/  LEA R24, P1, R18, R5.reuse, 0x1 ;  /* 0x0000000512187211 */ /* 0x080fe200078208ff */
[C---:B------:R-:W-:Y:S01]  /*02f0*/  IMAD R28, R7.reuse, 0x2, R18 ;  /* 0x00000002071c7824 */ /* 0x040fe200078e0212 */
[-C--:B------:R-:W-:Y:S01]  /*0300*/  LEA.HI.X.SX32 R15, R26, R4.reuse, 0x1, P0 ;  /* 0x000000041a0f7211 */ /* 0x080fe200000f0eff */
[----:B------:R1:W2:Y:S01]  /*0310*/  LDG.E.U16 R11, [R20.64] ;  /* 0x00000006140b7981 */ /* 0x0002a2000c1e1500 */
[-C--:B------:R-:W-:Y:S01]  /*0320*/  LEA.HI.X.SX32 R25, R18, R4.reuse, 0x1, P1 ;  /* 0x0000000412197211 */ /* 0x080fe200008f0eff */
[C---:B------:R-:W-:Y:S01]  /*0330*/  IMAD R18, R7.reuse, 0x2, R28 ;  /* 0x0000000207127824 */ /* 0x040fe200078e021c */
[CC--:B----4-:R-:W-:Y:S01]  /*0340*/  LEA R16, P0, R28.reuse, R5.reuse, 0x1 ;  /* 0x000000051c107211 */ /* 0x0d0fe200078008ff */
[----:B------:R4:W3:Y:S02]  /*0350*/  LDG.E.U16 R31, [R12.64] ;  /* 0x000000060c1f7981 */ /* 0x0008e4000c1e1500 */
[----:B------:R-:W-:Y:S01]  /*0360*/  IMAD R26, R7, 0x2, R18 ;  /* 0x00000002071a7824 */ /* 0x000fe200078e0212 */
[----:B------:R-:W-:Y:S01]  /*0370*/  LEA.HI.X.SX32 R17, R28, R4, 0x1, P0 ;  /* 0x000000041c117211 */ /* 0x000fe200000f0eff */
[----:B------:R0:W3:Y:S01]  /*0380*/  LDG.E.U16 R33, [R14.64] ;  /* 0x000000060e217981 */ /* 0x0000e2000c1e1500 */
[----:B-1----:R-:W-:-:S03]  /*0390*/  LEA R20, P0, R18, R5, 0x1 ;  /* 0x0000000512147211 */ /* 0x002fc600078008ff */
[----:B------:R1:W3:Y:S01]  /*03a0*/  LDG.E.U16 R36, [R16.64] ;  /* 0x0000000610247981 */ /* 0x0002e2000c1e1500 */
[----:B------:R-:W-:Y:S02]  /*03b0*/  LEA.HI.X.SX32 R21, R18, R4, 0x1, P0 ;  /* 0x0000000412157211 */ /* 0x000fe400000f0eff */
[C---:B------:R-:W-:Y:S01]  /*03c0*/  LEA R18, R7.reuse, R26, 0x1 ;  /* 0x0000001a07127211 */ /* 0x040fe200078e08ff */
[----:B------:R1:W3:Y:S03]  /*03d0*/  LDG.E.U16 R35, [R24.64] ;  /* 0x0000000618237981 */ /* 0x0002e6000c1e1500 */
[-C--:B0-----:R-:W-:Y:S01]  /*03e0*/  LEA R22, P1, R18, R5.reuse, 0x1 ;  /* 0x0000000512167211 */ /* 0x081fe200078208ff */
[C---:B------:R-:W-:Y:S01]  /*03f0*/  IMAD R28, R7.reuse, 0x2, R18 ;  /* 0x00000002071c7824 */ /* 0x040fe200078e0212 */
[----:B----4-:R-:W-:Y:S01]  /*0400*/  LEA R12, P0, R26, R5, 0x1 ;  /* 0x000000051a0c7211 */ /* 0x010fe200078008ff */
[----:B------:R0:W4:Y:S01]  /*0410*/  LDG.E.U16 R37, [R20.64] ;  /* 0x0000000614257981 */ /* 0x000122000c1e1500 */
[-C--:B------:R-:W-:Y:S01]  /*0420*/  LEA.HI.X.SX32 R23, R18, R4.reuse, 0x1, P1 ;  /* 0x0000000412177211 */ /* 0x080fe200008f0eff */
[----:B------:R-:W-:Y:S01]  /*0430*/  IMAD R18, R7, 0x2, R28 ;  /* 0x0000000207127824 */ /* 0x000fe200078e021c */
[----:B------:R-:W-:-:S02]  /*0440*/  LEA.HI.X.SX32 R13, R26, R4, 0x1, P0 ;  /* 0x000000041a0d7211 */ /* 0x000fc400000f0eff */
[CC--:B------:R-:W-:Y:S01]  /*0450*/  LEA R14, P0, R28.reuse, R5.reuse, 0x1 ;  /* 0x000000051c0e7211 */ /* 0x0c0fe200078008ff */
[C---:B------:R-:W-:Y:S01]  /*0460*/  IMAD R26, R7.reuse, 0x2, R18 ;  /* 0x00000002071a7824 */ /* 0x040fe200078e0212 */
[----:B------:R0:W4:Y:S02]  /*0470*/  LDG.E.U16 R39, [R22.64] ;  /* 0x0000000616277981 */ /* 0x000124000c1e1500 */
[----:B------:R-:W-:Y:S02]  /*0480*/  LEA.HI.X.SX32 R15, R28, R4, 0x1, P0 ;  /* 0x000000041c0f7211 */ /* 0x000fe400000f0eff */
[CC--:B-1----:R-:W-:Y:S01]  /*0490*/  LEA R16, P0, R18.reuse, R5.reuse, 0x1 ;  /* 0x0000000512107211 */ /* 0x0c2fe200078008ff */
[----:B------:R1:W4:Y:S01]  /*04a0*/  LDG.E.U16 R38, [R12.64] ;  /* 0x000000060c267981 */ /* 0x000322000c1e1500 */
[C---:B------:R-:W-:Y:S02]  /*04b0*/  LEA R28, R7.reuse, R26, 0x1 ;  /* 0x0000001a071c7211 */ /* 0x040fe400078e08ff */
[-C--:B------:R-:W-:Y:S01]  /*04c0*/  LEA.HI.X.SX32 R17, R18, R4.reuse, 0x1, P0 ;  /* 0x0000000412117211 */ /* 0x080fe200000f0eff */
[----:B------:R1:W4:Y:S02]  /*04d0*/  LDG.E.U16 R40, [R14.64] ;  /* 0x000000060e287981 */ /* 0x000324000c1e1500 */
[C---:B------:R-:W-:Y:S01]  /*04e0*/  IMAD R18, R7.reuse, 0x2, R28 ;  /* 0x0000000207127824 */ /* 0x040fe200078e021c */
[C---:B------:R-:W-:Y:S01]  /*04f0*/  LEA R24, P1, R28.reuse, R5, 0x1 ;  /* 0x000000051c187211 */ /* 0x040fe200078208ff */
[----:B------:R1:W4:Y:S02]  /*0500*/  LDG.E.U16 R41, [R16.64] ;  /* 0x0000000610297981 */ /* 0x000324000c1e1500 */
[----:B------:R-:W-:Y:S01]  /*0510*/  IMAD R30, R7, 0x2, R18 ;  /* 0x00000002071e7824 */ /* 0x000fe200078e0212 */
[----:B------:R-:W-:-:S02]  /*0520*/  LEA.HI.X.SX32 R25, R28, R4, 0x1, P1 ;  /* 0x000000041c197211 */ /* 0x000fc400008f0eff */
[CC--:B0-----:R-:W-:Y:S01]  /*0530*/  LEA R20, P0, R26.reuse, R5.reuse, 0x1 ;  /* 0x000000051a147211 */ /* 0x0c1fe200078008ff */
[C---:B------:R-:W-:Y:S02]  /*0540*/  IMAD R28, R7.reuse, 0x2, R30 ;  /* 0x00000002071c7824 */ /* 0x040fe400078e021e */
[----:B------:R0:W4:Y:S01]  /*0550*/  LDG.E.U16 R43, [R24.64] ;  /* 0x00000006182b7981 */ /* 0x000122000c1e1500 */
[----:B------:R-:W-:Y:S02]  /*0560*/  LEA.HI.X.SX32 R21, R26, R4, 0x1, P0 ;  /* 0x000000041a157211 */ /* 0x000fe400000f0eff */
[C---:B-1----:R-:W-:Y:S02]  /*0570*/  LEA R12, P0, R18.reuse, R5, 0x1 ;  /* 0x00000005120c7211 */ /* 0x042fe400078008ff */
[----:B------:R-:W-:Y:S01]  /*0580*/  LEA R26, R7, R28, 0x1 ;  /* 0x0000001c071a7211 */ /* 0x000fe200078e08ff */
[----:B------:R1:W4:Y:S01]  /*0590*/  LDG.E.U16 R42, [R20.64] ;  /* 0x00000006142a7981 */ /* 0x000322000c1e1500 */
[----:B------:R-:W-:-:S03]  /*05a0*/  LEA.HI.X.SX32 R13, R18, R4, 0x1, P0 ;  /* 0x00000004120d7211 */ /* 0x000fc600000f0eff */
[C---:B------:R-:W-:Y:S01]  /*05b0*/  IMAD R18, R7.reuse, 0x2, R26 ;  /* 0x0000000207127824 */ /* 0x040fe200078e021a */
[CC--:B------:R-:W-:Y:S01]  /*05c0*/  LEA R14, P0, R30.reuse, R5.reuse, 0x1 ;  /* 0x000000051e0e7211 */ /* 0x0c0fe200078008ff */
[----:B------:R0:W4:Y:S02]  /*05d0*/  LDG.E.U16 R44, [R12.64] ;  /* 0x000000060c2c7981 */ /* 0x000124000c1e1500 */
[C---:B------:R-:W-:Y:S01]  /*05e0*/  IMAD R32, R7.reuse, 0x2, R18 ;  /* 0x0000000207207824 */ /* 0x040fe200078e0212 */
[-C--:B------:R-:W-:Y:S02]  /*05f0*/  LEA.HI.X.SX32 R15, R30, R4.reuse, 0x1, P0 ;  /* 0x000000041e0f7211 */ /* 0x080fe400000f0eff */
[-C--:B------:R-:W-:Y:S01]  /*0600*/  LEA R22, P1, R26, R5.reuse, 0x1 ;  /* 0x000000051a167211 */ /* 0x080fe200078208ff */
[----:B------:R-:W-:Y:S01]  /*0610*/  IMAD R30, R7, 0x2, R32 ;  /* 0x00000002071e7824 */ /* 0x000fe200078e0220 */
[----:B------:R-:W-:Y:S01]  /*0620*/  LEA R16, P0, R18, R5, 0x1 ;  /* 0x0000000512107211 */ /* 0x000fe200078008ff */
[----:B------:R0:W4:Y:S01]  /*0630*/  LDG.E.U16 R45, [R14.64] ;  /* 0x000000060e2d7981 */ /* 0x000122000c1e1500 */
[----:B------:R-:W-:-:S02]  /*0640*/  LEA.HI.X.SX32 R23, R26, R4, 0x1, P1 ;  /* 0x000000041a177211 */ /* 0x000fc400008f0eff */
[C---:B------:R-:W-:Y:S02]  /*0650*/  LEA R26, R7.reuse, R30, 0x1 ;  /* 0x0000001e071a7211 */ /* 0x040fe400078e08ff */
[-C--:B------:R-:W-:Y:S01]  /*0660*/  LEA.HI.X.SX32 R17, R18, R4.reuse, 0x1, P0 ;  /* 0x0000000412117211 */ /* 0x080fe200000f0eff */
[----:B------:R0:W4:Y:S02]  /*0670*/  LDG.E.U16 R46, [R22.64] ;  /* 0x00000006162e7981 */ /* 0x000124000c1e1500 */
[C---:B------:R-:W-:Y:S01]  /*0680*/  IMAD R18, R7.reuse, 0x2, R26 ;  /* 0x0000000207127824 */ /* 0x040fe200078e021a */
[C---:B-1----:R-:W-:Y:S01]  /*0690*/  LEA R20, P0, R32.reuse, R5, 0x1 ;  /* 0x0000000520147211 */ /* 0x042fe200078008ff */
[----:B------:R1:W4:Y:S02]  /*06a0*/  LDG.E.U16 R47, [R16.64] ;  /* 0x00000006102f7981 */ /* 0x000324000c1e1500 */
[----:B0-----:R-:W-:Y:S01]  /*06b0*/  IMAD R12, R7, 0x2, R18 ;  /* 0x00000002070c7824 */ /* 0x001fe200078e0212 */
[----:B------:R-:W-:-:S03]  /*06c0*/  LEA.HI.X.SX32 R21, R32, R4, 0x1, P0 ;  /* 0x0000000420157211 */ /* 0x000fc600000f0eff */
[C---:B------:R-:W-:Y:S01]  /*06d0*/  IMAD R32, R7.reuse, 0x2, R12 ;  /* 0x0000000207207824 */ /* 0x040fe200078e020c */
[CC--:B------:R-:W-:Y:S01]  /*06e0*/  LEA R14, P0, R18.reuse, R5.reuse, 0x1 ;  /* 0x00000005120e7211 */ /* 0x0c0fe200078008ff */
[----:B------:R0:W4:Y:S03]  /*06f0*/  LDG.E.U16 R48, [R20.64] ;  /* 0x0000000614307981 */ /* 0x000126000c1e1500 */
[C---:B------:R-:W-:Y:S02]  /*0700*/  LEA R34, R7.reuse, R32, 0x1 ;  /* 0x0000002007227211 */ /* 0x040fe400078e08ff */
[----:B------:R-:W-:Y:S02]  /*0710*/  LEA.HI.X.SX32 R15, R18, R4, 0x1, P0 ;  /* 0x00000004120f7211 */ /* 0x000fe400000f0eff */
[-C--:B------:R-:W-:Y:S01]  /*0720*/  LEA R24, P1, R26, R5.reuse, 0x1 ;  /* 0x000000051a187211 */ /* 0x080fe200078208ff */
[----:B------:R-:W-:Y:S01]  /*0730*/  IMAD R18, R7, 0x2, R34 ;  /* 0x0000000207127824 */ /* 0x000fe200078e0222 */
[----:B------:R-:W-:-:S02]  /*0740*/  LEA R22, P0, R12, R5, 0x1 ;  /* 0x000000050c167211 */ /* 0x000fc400078008ff */
[-C--:B------:R-:W-:Y:S01]  /*0750*/  LEA.HI.X.SX32 R25, R26, R4.reuse, 0x1, P1 ;  /* 0x000000041a197211 */ /* 0x080fe200008f0eff */
[C---:B-1----:R-:W-:Y:S01]  /*0760*/  IMAD R16, R7.reuse, 0x2, R18 ;  /* 0x0000000207107824 */ /* 0x042fe200078e0212 */
[-C--:B------:R-:W-:Y:S02]  /*0770*/  LEA.HI.X.SX32 R23, R12, R4.reuse, 0x1, P0 ;  /* 0x000000040c177211 */ /* 0x080fe400000f0eff */
[-C--:B------:R-:W-:Y:S01]  /*0780*/  LEA R26, P1, R34, R5.reuse, 0x1 ;  /* 0x00000005221a7211 */ /* 0x080fe200078208ff */
[----:B------:R1:W4:Y:S01]  /*0790*/  LDG.E.U16 R49, [R24.64] ;  /* 0x0000000618317981 */ /* 0x000322000c1e1500 */
[-C--:B0-----:R-:W-:Y:S02]  /*07a0*/  LEA R20, P0, R18, R5.reuse, 0x1 ;  /* 0x0000000512147211 */ /* 0x081fe400078008ff */
[-C--:B------:R-:W-:Y:S01]  /*07b0*/  LEA.HI.X.SX32 R27, R34, R4.reuse, 0x1, P1 ;  /* 0x00000004221b7211 */ /* 0x080fe200008f0eff */
[----:B------:R-:W-:Y:S01]  /*07c0*/  IMAD R7, R7, 0x2, R16 ;  /* 0x0000000207077824 */ /* 0x000fe200078e0210 */
[----:B------:R-:W-:Y:S01]  /*07d0*/  LEA.HI.X.SX32 R21, R18, R4, 0x1, P0 ;  /* 0x0000000412157211 */ /* 0x000fe200000f0eff */
[----:B------:R0:W4:Y:S01]  /*07e0*/  LDG.E.U16 R34, [R14.64] ;  /* 0x000000060e227981 */ /* 0x000122000c1e1500 */
[----:B------:R-:W-:-:S02]  /*07f0*/  LEA R12, P0, R28, R5, 0x1 ;  /* 0x000000051c0c7211 */ /* 0x000fc400078008ff */
[-C--:B-1----:R-:W-:Y:S01]  /*0800*/  LEA R24, P1, R16, R5.reuse, 0x1 ;  /* 0x0000000510187211 */ /* 0x082fe200078208ff */
[----:B------:R1:W4:Y:S01]  /*0810*/  LDG.E.U16 R50, [R26.64] ;  /* 0x000000061a327981 */ /* 0x000322000c1e1500 */
[-C--:B------:R-:W-:Y:S02]  /*0820*/  LEA.HI.X.SX32 R13, R28, R4.reuse, 0x1, P0 ;  /* 0x000000041c0d7211 */ /* 0x080fe400000f0eff */
[-C--:B------:R-:W-:Y:S01]  /*0830*/  LEA.HI.X.SX32 R25, R16, R4.reuse, 0x1, P1 ;  /* 0x0000000410197211 */ /* 0x080fe200008f0eff */
[----:B------:R-:W4:Y:S01]  /*0840*/  LDG.E.U16 R20, [R20.64] ;  /* 0x0000000614147981 */ /* 0x000f22000c1e1500 */
[-C--:B0-----:R-:W-:Y:S02]  /*0850*/  LEA R14, P0, R30, R5.reuse, 0x1 ;  /* 0x000000051e0e7211 */ /* 0x081fe400078008ff */
[----:B------:R-:W-:Y:S01]  /*0860*/  LEA R16, P1, R32, R5, 0x1 ;  /* 0x0000000520107211 */ /* 0x000fe200078208ff */
[----:B------:R-:W4:Y:S01]  /*0870*/  LDG.E.U16 R22, [R22.64] ;  /* 0x0000000616167981 */ /* 0x000f22000c1e1500 */
[----:B------:R-:W-:-:S02]  /*0880*/  LEA.HI.X.SX32 R15, R30, R4, 0x1, P0 ;  /* 0x000000041e0f7211 */ /* 0x000fc400000f0eff */
[----:B------:R-:W-:Y:S01]  /*0890*/  LEA.HI.X.SX32 R17, R32, R4, 0x1, P1 ;  /* 0x0000000420117211 */ /* 0x000fe200008f0eff */
[----:B------:R-:W4:Y:S04]  /*08a0*/  LDG.E.U16 R24, [R24.64] ;  /* 0x0000000618187981 */ /* 0x000f28000c1e1500 */
[----:B------:R-:W4:Y:S04]  /*08b0*/  LDG.E.U16 R12, [R12.64] ;  /* 0x000000060c0c7981 */ /* 0x000f28000c1e1500 */
[----:B------:R-:W4:Y:S04]  /*08c0*/  LDG.E.U16 R14, [R14.64] ;  /* 0x000000060e0e7981 */ /* 0x000f28000c1e1500 */
[----:B------:R-:W4:Y:S01]  /*08d0*/  LDG.E.U16 R16, [R16.64] ;  /* 0x0000000610107981 */ /* 0x000f22000c1e1500 */
[----:B-1----:R-:W-:-:S04]  /*08e0*/  LEA R26, P0, R7, R5, 0x1 ;  /* 0x00000005071a7211 */ /* 0x002fc800078008ff */
[----:B------:R-:W-:-:S05]  /*08f0*/  LEA.HI.X.SX32 R27, R7, R4, 0x1, P0 ;  /* 0x00000004071b7211 */ /* 0x000fca00000f0eff */
[----:B------:R0:W4:Y:S01]  /*0900*/  LDG.E.U16 R7, [R26.64] ;  /* 0x000000061a077981 */ /* 0x000122000c1e1500 */
[----:B------:R-:W-:Y:S02]  /*0910*/  SHF.R.S32.HI R5, RZ, 0x8, R0 ;  /* 0x00000008ff057819 */ /* 0x000fe40000011400 */
[----:B------:R-:W-:Y:S02]  /*0920*/  LOP3.LUT R4, R0, 0xff, RZ, 0xc0, !PT ;  /* 0x000000ff00047812 */ /* 0x000fe400078ec0ff */
[----:B------:R-:W-:Y:S02]  /*0930*/  SGXT R5, R5, 0x1 ;  /* 0x000000010505781a */ /* 0x000fe40000000200 */
[----:B------:R-:W-:-:S04]  /*0940*/  SHF.L.U32 R4, R4, 0x1, RZ ;  /* 0x0000000104047819 */ /* 0x000fc800000006ff */
[----:B------:R-:W-:Y:S01]  /*0950*/  LOP3.LUT R4, R4, 0x210, R5, 0x78, !PT ;  /* 0x0000021004047812 */ /* 0x000fe200078e7805 */
[----:B------:R-:W-:-:S03]  /*0960*/  IMAD.SHL.U32 R3, R3, 0x100, RZ ;  /* 0x0000010003037824 */ /* 0x000fc600078e00ff */
[C---:B------:R-:W-:Y:S02]  /*0970*/  LOP3.LUT R5, R4.reuse, 0x20, RZ, 0x3c, !PT ;  /* 0x0000002004057812 */ /* 0x040fe400078e3cff */
[----:B------:R-:W-:Y:S02]  /*0980*/  LOP3.LUT R18, R4, 0x40, RZ, 0x3c, !PT ;  /* 0x0000004004127812 */ /* 0x000fe400078e3cff */
[C---:B------:R-:W-:Y:S01]  /*0990*/  LOP3.LUT R72, R0.reuse, 0x3, RZ, 0xc0, !PT ;  /* 0x0000000300487812 */ /* 0x040fe200078ec0ff */
[----:B------:R-:W-:Y:S01]  /*09a0*/  IMAD.MOV.U32 R68, RZ, RZ, -0x800000 ;  /* 0xff800000ff447424 */ /* 0x000fe200078e00ff */
[----:B------:R-:W-:Y:S01]  /*09b0*/  MOV R69, 0xff800000 ;  /* 0xff80000000457802 */ /* 0x000fe20000000f00 */
[----:B0-----:R-:W-:Y:S01]  /*09c0*/  CS2R R26, SRZ ;  /* 0x00000000001a7805 */ /* 0x001fe2000001ff00 */
[C---:B------:R-:W-:Y:S02]  /*09d0*/  LOP3.LUT R76, R0.reuse, 0x1ff, RZ, 0xc0, !PT ;  /* 0x000001ff004c7812 */ /* 0x040fe400078ec0ff */
[----:B------:R-:W-:-:S02]  /*09e0*/  LOP3.LUT R75, R0, 0x1e0, RZ, 0xc0, !PT ;  /* 0x000001e0004b7812 */ /* 0x000fc400078ec0ff */
[----:B------:R-:W-:Y:S01]  /*09f0*/  LOP3.LUT R74, R0, 0x1c, RZ, 0xc0, !PT ;  /* 0x0000001c004a7812 */ /* 0x000fe200078ec0ff */
[----:B-----5:R-:W-:Y:S04]  /*0a00*/  STS.U16 [R4], R6 ;  /* 0x0000000604007388 */ /* 0x020fe80000000400 */
[----:B--2---:R0:W-:Y:S02]  /*0a10*/  STS.U16 [R4+0x1000], R11 ;  /* 0x0010000b04007388 */ /* 0x0041e40000000400 */
[----:B0-----:R-:W-:Y:S02]  /*0a20*/  LOP3.LUT R11, R4, 0x60, RZ, 0x3c, !PT ;  /* 0x00000060040b7812 */ /* 0x001fe400078e3cff */
[----:B---3--:R-:W-:Y:S04]  /*0a30*/  STS.U16 [R4+0x2000], R35 ;  /* 0x0020002304007388 */ /* 0x008fe80000000400 */
[----:B----4-:R-:W-:Y:S04]  /*0a40*/  STS.U16 [R4+0x3000], R39 ;  /* 0x0030002704007388 */ /* 0x010fe80000000400 */
[----:B------:R-:W-:Y:S01]  /*0a50*/  STS.U16 [R4+0x4000], R43 ;  /* 0x0040002b04007388 */ /* 0x000fe20000000400 */
[----:B------:R-:W-:-:S03]  /*0a60*/  IMAD.MOV.U32 R6, RZ, RZ, 0x3f800000 ;  /* 0x3f800000ff067424 */ /* 0x000fc600078e00ff */
[----:B------:R-:W-:Y:S04]  /*0a70*/  STS.U16 [R4+0x5000], R46 ;  /* 0x0050002e04007388 */ /* 0x000fe80000000400 */
[----:B------:R-:W-:Y:S04]  /*0a80*/  STS.U16 [R4+0x6000], R49 ;  /* 0x0060003104007388 */ /* 0x000fe80000000400 */
[----:B------:R0:W-:Y:S04]  /*0a90*/  STS.U16 [R4+0x7000], R50 ;  /* 0x0070003204007388 */ /* 0x0001e80000000400 */
[----:B------:R-:W-:Y:S04]  /*0aa0*/  STS.U16 [R5+0x400], R8 ;  /* 0x0004000805007388 */ /* 0x000fe80000000400 */
[----:B------:R-:W-:Y:S04]  /*0ab0*/  STS.U16 [R5+0x1400], R29 ;  /* 0x0014001d05007388 */ /* 0x000fe80000000400 */
[----:B------:R-:W-:Y:S01]  /*0ac0*/  STS.U16 [R5+0x2400], R36 ;  /* 0x0024002405007388 */ /* 0x000fe20000000400 */
[----:B0-----:R-:W-:-:S03]  /*0ad0*/  IADD3 R4, R3, 0x100, RZ ;  /* 0x0000010003047810 */ /* 0x001fc60007ffe0ff */
[----:B------:R-:W-:Y:S04]  /*0ae0*/  STS.U16 [R5+0x3400], R40 ;  /* 0x0034002805007388 */ /* 0x000fe80000000400 */
        /* <DEDUP_REMOVED lines=11> */
[----:B------:R0:W-:Y:S04]  /*0ba0*/  STS.U16 [R18+0x7800], R24 ;  /* 0x0078001812007388 */ /* 0x0001e80000000400 */
[----:B------:R-:W-:Y:S04]  /*0bb0*/  STS.U16 [R11+0xc00], R10 ;  /* 0x000c000a0b007388 */ /* 0x000fe80000000400 */
[----:B------:R-:W-:Y:S04]  /*0bc0*/  STS.U16 [R11+0x4c00], R12 ;  /* 0x004c000c0b007388 */ /* 0x000fe80000000400 */
[----:B------:R-:W-:Y:S04]  /*0bd0*/  STS.U16 [R11+0x5c00], R14 ;  /* 0x005c000e0b007388 */ /* 0x000fe80000000400 */
[----:B------:R-:W-:Y:S01]  /*0be0*/  STS.U16 [R11+0x6c00], R16 ;  /* 0x006c00100b007388 */ /* 0x000fe20000000400 */
[----:B------:R-:W-:Y:S01]  /*0bf0*/  ISETP.GE.AND P0, PT, R4, 0x1, PT ;  /* 0x000000010400780c */ /* 0x000fe20003f06270 */
[----:B0-----:R-:W-:Y:S01]  /*0c00*/  IMAD.MOV.U32 R18, RZ, RZ, 0x3f800000 ;  /* 0x3f800000ff127424 */ /* 0x001fe200078e00ff */
[----:B------:R-:W-:Y:S01]  /*0c10*/  CS2R R24, SRZ ;  /* 0x0000000000187805 */ /* 0x000fe2000001ff00 */
[----:B------:R0:W-:Y:S01]  /*0c20*/  STS.U16 [R11+0x1c00], R33 ;  /* 0x001c00210b007388 */ /* 0x0001e20000000400 */
[----:B------:R-:W-:Y:S01]  /*0c30*/  CS2R R20, SRZ ;  /* 0x0000000000147805 */ /* 0x000fe2000001ff00 */
[----:B------:R-:W-:Y:S01]  /*0c40*/  CS2R R22, SRZ ;  /* 0x0000000000167805 */ /* 0x000fe2000001ff00 */
[----:B------:R-:W-:Y:S01]  /*0c50*/  CS2R R28, SRZ ;  /* 0x00000000001c7805 */ /* 0x000fe2000001ff00 */
[----:B------:R1:W-:Y:S01]  /*0c60*/  STS.U16 [R11+0x2c00], R38 ;  /* 0x002c00260b007388 */ /* 0x0003e20000000400 */
[----:B------:R-:W-:Y:S01]  /*0c70*/  CS2R R30, SRZ ;  /* 0x00000000001e7805 */ /* 0x000fe2000001ff00 */
[----:B------:R-:W-:Y:S01]  /*0c80*/  CS2R R36, SRZ ;  /* 0x0000000000247805 */ /* 0x000fe2000001ff00 */
[----:B------:R-:W-:Y:S01]  /*0c90*/  CS2R R48, SRZ ;  /* 0x0000000000307805 */ /* 0x000fe2000001ff00 */
[----:B------:R2:W-:Y:S01]  /*0ca0*/  STS.U16 [R11+0x3c00], R42 ;  /* 0x003c002a0b007388 */ /* 0x0005e20000000400 */
[----:B------:R-:W-:Y:S01]  /*0cb0*/  CS2R R50, SRZ ;  /* 0x0000000000327805 */ /* 0x000fe2000001ff00 */
[----:B0-----:R-:W-:Y:S01]  /*0cc0*/  CS2R R32, SRZ ;  /* 0x0000000000207805 */ /* 0x001fe2000001ff00 */
[----:B------:R-:W-:Y:S01]  /*0cd0*/  CS2R R34, SRZ ;  /* 0x0000000000227805 */ /* 0x000fe2000001ff00 */
[----:B------:R0:W-:Y:S01]  /*0ce0*/  STS.U16 [R11+0x7c00], R7 ;  /* 0x007c00070b007388 */ /* 0x0001e20000000400 */
[----:B------:R-:W-:Y:S01]  /*0cf0*/  CS2R R40, SRZ ;  /* 0x0000000000287805 */ /* 0x000fe2000001ff00 */
[----:B-1----:R-:W-:Y:S01]  /*0d00*/  CS2R R38, SRZ ;  /* 0x0000000000267805 */ /* 0x002fe2000001ff00 */
[----:B------:R-:W-:Y:S01]  /*0d10*/  CS2R R44, SRZ ;  /* 0x00000000002c7805 */ /* 0x000fe2000001ff00 */
[----:B------:R-:W-:Y:S01]  /*0d20*/  CS2R R46, SRZ ;  /* 0x00000000002e7805 */ /* 0x000fe2000001ff00 */
[----:B------:R-:W-:Y:S01]  /*0d30*/  IMAD.SHL.U32 R8, R72, 0x20, RZ ;  /* 0x0000002048087824 */ /* 0x000fe200078e00ff */
[----:B--2---:R-:W-:Y:S01]  /*0d40*/  CS2R R42, SRZ ;  /* 0x00000000002a7805 */ /* 0x004fe2000001ff00 */
[----:B0-----:R-:W-:Y:S01]  /*0d50*/  IMAD.SHL.U32 R7, R0, 0x2, RZ ;  /* 0x0000000200077824 */ /* 0x001fe200078e00ff */
[----:B------:R-:W-:Y:S05]  /*0d60*/  @!P0 BRA `(.L_x_0) ;  /* 0x0000119000008947 */ /* 0x000fea0003800000 */
[----:B------:R-:W-:Y:S01]  /*0d70*/  SHF.R.U32.HI R9, RZ, 0x1, R75 ;  /* 0x00000001ff097819 */ /* 0x000fe2000001164b */
[----:B------:R-:W-:Y:S01]  /*0d80*/  IMAD.MOV.U32 R78, RZ, RZ, -0x800000 ;  /* 0xff800000ff4e7424 */ /* 0x000fe200078e00ff */
[----:B------:R-:W-:Y:S01]  /*0d90*/  LOP3.LUT R16, R0, 0x7, RZ, 0xc0, !PT ;  /* 0x0000000700107812 */ /* 0x000fe200078ec0ff */
[----:B------:R-:W-:Y:S01]  /*0da0*/  CS2R R24, SRZ ;  /* 0x0000000000187805 */ /* 0x000fe2000001ff00 */
[----:B------:R-:W-:Y:S01]  /*0db0*/  LEA.HI R6, R74, R9, RZ, 0x1e ;  /* 0x000000094a067211 */ /* 0x000fe200078ff0ff */
[----:B------:R-:W-:Y:S01]  /*0dc0*/  CS2R R26, SRZ ;  /* 0x00000000001a7805 */ /* 0x000fe2000001ff00 */
[----:B------:R-:W-:Y:S01]  /*0dd0*/  LOP3.LUT R11, R7, 0x10, RZ, 0xc0, !PT ;  /* 0x00000010070b7812 */ /* 0x000fe200078ec0ff */
[----:B------:R-:W-:Y:S01]  /*0de0*/  IMAD R12, R16, 0x210, RZ ;  /* 0x00000210100c7824 */ /* 0x000fe200078e02ff */
[----:B------:R-:W-:Y:S01]  /*0df0*/  LOP3.LUT R5, R0, 0x1c0, RZ, 0xc0, !PT ;  /* 0x000001c000057812 */ /* 0x000fe200078ec0ff */
[----:B------:R-:W-:Y:S01]  /*0e00*/  IMAD.IADD R9, R3, 0x1, R6 ;  /* 0x0000000103097824 */ /* 0x000fe200078e0206 */
[----:B------:R-:W-:Y:S01]  /*0e10*/  LOP3.LUT R11, R11, 0x1e0, R0, 0xf8, !PT ;  /* 0x000001e00b0b7812 */ /* 0x000fe200078ef800 */
[----:B------:R-:W-:Y:S01]  /*0e20*/  IMAD R3, R2, c[0x0][0x1a0], RZ ;  /* 0x0000680002037a24 */ /* 0x000fe200078e02ff */
[----:B------:R-:W-:Y:S01]  /*0e30*/  LOP3.LUT R6, R0, 0x3f, RZ, 0xc0, !PT ;  /* 0x0000003f00067812 */ /* 0x000fe200078ec0ff */
[----:B------:R-:W-:Y:S01]  /*0e40*/  IMAD R16, R16, 0x90, RZ ;  /* 0x0000009010107824 */ /* 0x000fe200078e02ff */
[----:B------:R-:W-:Y:S01]  /*0e50*/  LOP3.LUT R20, R12, R11, RZ, 0x3c, !PT ;  /* 0x0000000b0c147212 */ /* 0x000fe200078e3cff */
[----:B------:R-:W-:Y:S01]  /*0e60*/  CS2R R28, SRZ ;  /* 0x00000000001c7805 */ /* 0x000fe2000001ff00 */
[----:B------:R-:W-:Y:S01]  /*0e70*/  LOP3.LUT R12, R0, 0xf, RZ, 0xc0, !PT ;  /* 0x0000000f000c7812 */ /* 0x000fe200078ec0ff */
[----:B------:R-:W-:Y:S01]  /*0e80*/  IMAD R11, R6, c[0x0][0x1a8], RZ ;  /* 0x00006a00060b7a24 */ /* 0x000fe200078e02ff */
[----:B------:R-:W-:Y:S01]  /*0e90*/  LOP3.LUT R18, R0, 0x10, RZ, 0xc0, !PT ;  /* 0x0000001000127812 */ /* 0x000fe200078ec0ff */
[----:B------:R-:W-:Y:S01]  /*0ea0*/  IMAD.SHL.U32 R6, R3, 0x2, RZ ;  /* 0x0000000203067824 */ /* 0x000fe200078e00ff */
[----:B------:R-:W-:Y:S01]  /*0eb0*/  SHF.L.U32 R10, R76, 0x1, RZ ;  /* 0x000000014c0a7819 */ /* 0x000fe200000006ff */
[----:B------:R-:W-:Y:S01]  /*0ec0*/  IMAD.SHL.U32 R13, R11, 0x2, RZ ;  /* 0x000000020b0d7824 */ /* 0x000fe200078e00ff */
[----:B------:R-:W-:Y:S01]  /*0ed0*/  SHF.R.U32.HI R5, RZ, 0x2, R5 ;  /* 0x00000002ff057819 */ /* 0x000fe20000011605 */
[----:B------:R-:W-:Y:S01]  /*0ee0*/  IMAD R15, R12, c[0x0][0x1b4], RZ ;  /* 0x00006d000c0f7a24 */ /* 0x000fe200078e02ff */
[----:B------:R-:W-:Y:S01]  /*0ef0*/  SHF.L.U32 R21, R18, 0x8, RZ ;  /* 0x0000000812157819 */ /* 0x000fe200000006ff */
[----:B------:R-:W-:Y:S01]  /*0f00*/  IMAD.HI R3, R3, 0x2, RZ ;  /* 0x0000000203037827 */ /* 0x000fe200078e02ff */
[----:B------:R-:W-:Y:S01]  /*0f10*/  IADD3 R86, P0, P1, R13, c[0x0][0x168], R6 ;  /* 0x00005a000d567a10 */ /* 0x000fe2000791e006 */
[----:B------:R-:W-:Y:S01]  /*0f20*/  CS2R R30, SRZ ;  /* 0x00000000001e7805 */ /* 0x000fe2000001ff00 */
[----:B------:R-:W-:Y:S01]  /*0f30*/  LOP3.LUT R10, R10, R5, RZ, 0x3c, !PT ;  /* 0x000000050a0a7212 */ /* 0x000fe200078e3cff */
[----:B------:R-:W-:Y:S01]  /*0f40*/  IMAD.HI R12, R11, 0x2, RZ ;  /* 0x000000020b0c7827 */ /* 0x000fe200078e02ff */
[----:B------:R-:W-:Y:S01]  /*0f50*/  SHF.R.U32.HI R6, RZ, 0x6, R0 ;  /* 0x00000006ff067819 */ /* 0x000fe20000011600 */
[----:B------:R-:W-:Y:S01]  /*0f60*/  CS2R R36, SRZ ;  /* 0x0000000000247805 */ /* 0x000fe2000001ff00 */
[----:B------:R-:W-:Y:S01]  /*0f70*/  MOV R77, 0xff800000 ;  /* 0xff800000004d7802 */ /* 0x000fe20000000f00 */
[----:B------:R-:W-:Y:S01]  /*0f80*/  IMAD R5, R2, c[0x0][0x1b0], RZ ;  /* 0x00006c0002057a24 */ /* 0x000fe200078e02ff */
[----:B------:R-:W-:Y:S01]  /*0f90*/  SGXT.U32 R6, R6, 0x3 ;  /* 0x000000030606781a */ /* 0x000fe20000000000 */
[----:B------:R-:W-:Y:S01]  /*0fa0*/  IMAD.IADD R11, R21, 0x1, R20 ;  /* 0x00000001150b7824 */ /* 0x000fe200078e0214 */
[----:B------:R-:W-:Y:S01]  /*0fb0*/  IADD3.X R20, R12, c[0x0][0x16c], R3, P0, P1 ;  /* 0x00005b000c147a10 */ /* 0x000fe200007e2403 */
[----:B------:R-:W-:Y:S01]  /*0fc0*/  IMAD.SHL.U32 R14, R5, 0x2, RZ ;  /* 0x00000002050e7824 */ /* 0x000fe200078e00ff */
[----:B------:R-:W-:Y:S01]  /*0fd0*/  SHF.R.U32.HI R3, RZ, 0x4, R0 ;  /* 0x00000004ff037819 */ /* 0x000fe20000011600 */
[----:B------:R-:W-:Y:S01]  /*0fe0*/  IMAD.SHL.U32 R17, R15, 0x2, RZ ;  /* 0x000000020f117824 */ /* 0x000fe200078e00ff */
[----:B------:R-:W-:Y:S01]  /*0ff0*/  MOV R12, c[0x0][0x1a4] ;  /* 0x00006900000c7a02 */ /* 0x000fe20000000f00 */
[----:B------:R-:W-:Y:S01]  /*1000*/  IMAD.HI R13, R5, 0x2, RZ ;  /* 0x00000002050d7827 */ /* 0x000fe200078e02ff */
[----:B------:R-:W-:Y:S01]  /*1010*/  SGXT.U32 R3, R3, 0x5 ;  /* 0x000000050303781a */ /* 0x000fe20000000000 */
[----:B------:R-:W-:Y:S01]  /*1020*/  CS2R R38, SRZ ;  /* 0x0000000000267805 */ /* 0x000fe2000001ff00 */
[----:B------:R-:W-:Y:S01]  /*1030*/  LEA.HI R5, R0, 0x20, RZ, 0x1c ;  /* 0x0000002000057811 */ /* 0x000fe200078fe0ff */
[----:B------:R-:W-:Y:S01]  /*1040*/  IMAD R22, R18, -0xf0, R21 ;  /* 0xffffff1012167824 */ /* 0x000fe200078e0215 */
[----:B------:R-:W-:Y:S01]  /*1050*/  IADD3 R82, P2, P3, R17, c[0x0][0x170], R14 ;  /* 0x00005c0011527a10 */ /* 0x000fe20007b5e00e */
[----:B------:R-:W-:Y:S01]  /*1060*/  IMAD.HI R14, R15, 0x2, RZ ;  /* 0x000000020f0e7827 */ /* 0x000fe200078e02ff */
[--C-:B------:R-:W-:Y:S01]  /*1070*/  SHF.R.S32.HI R17, RZ, 0x2, R0.reuse ;  /* 0x00000002ff117819 */ /* 0x100fe20000011400 */
[----:B------:R-:W-:Y:S01]  /*1080*/  CS2R R48, SRZ ;  /* 0x0000000000307805 */ /* 0x000fe2000001ff00 */
[----:B------:R-:W-:Y:S01]  /*1090*/  CS2R R50, SRZ ;  /* 0x0000000000327805 */ /* 0x000fe2000001ff00 */
[----:B------:R-:W-:Y:S01]  /*10a0*/  IMAD R15, R6, c[0x0][0x1a4], RZ ;  /* 0x00006900060f7a24 */ /* 0x000fe200078e02ff */
[----:B------:R-:W-:Y:S01]  /*10b0*/  IADD3.X R14, R14, c[0x0][0x174], R13, P2, P3 ;  /* 0x00005d000e0e7a10 */ /* 0x000fe200017e640d */
[----:B------:R-:W-:Y:S01]  /*10c0*/  IMAD R6, R3, c[0x0][0x1b8], RZ ;  /* 0x00006e0003067a24 */ /* 0x000fe200078e02ff */
[----:B------:R-:W-:Y:S01]  /*10d0*/  SGXT R17, R17, 0x1 ;  /* 0x000000011111781a */ /* 0x000fe20000000200 */
[----:B------:R-:W-:Y:S01]  /*10e0*/  IMAD R5, R5, c[0x0][0x1b8], RZ ;  /* 0x00006e0005057a24 */ /* 0x000fe200078e02ff */
[----:B------:R-:W-:Y:S01]  /*10f0*/  LEA R88, P0, R15, R86, 0x1 ;  /* 0x000000560f587211 */ /* 0x000fe200078008ff */
[----:B------:R-:W-:Y:S01]  /*1100*/  IMAD R3, R12, 0x8, R15 ;  /* 0x000000080c037824 */ /* 0x000fe200078e020f */
[CC--:B------:R-:W-:Y:S01]  /*1110*/  LEA R84, P2, R6.reuse, R82.reuse, 0x1 ;  /* 0x0000005206547211 */ /* 0x0c0fe200078408ff */
[----:B------:R-:W-:Y:S01]  /*1120*/  CS2R R32, SRZ ;  /* 0x0000000000207805 */ /* 0x000fe2000001ff00 */
[C---:B------:R-:W-:Y:S01]  /*1130*/  LEA R82, P3, R5.reuse, R82, 0x1 ;  /* 0x0000005205527211 */ /* 0x040fe200078608ff */
[----:B------:R-:W-:Y:S01]  /*1140*/  CS2R R34, SRZ ;  /* 0x0000000000227805 */ /* 0x000fe2000001ff00 */
[-C--:B------:R-:W-:Y:S01]  /*1150*/  LEA.HI.X.SX32 R85, R6, R14.reuse, 0x1, P2 ;  /* 0x0000000e06557211 */ /* 0x080fe200010f0eff */
[----:B------:R-:W-:Y:S01]  /*1160*/  IMAD.MOV.U32 R6, RZ, RZ, 0x3f800000 ;  /* 0x3f800000ff067424 */ /* 0x000fe200078e00ff */
[----:B------:R-:W-:Y:S01]  /*1170*/  LEA.HI.X.SX32 R83, R5, R14, 0x1, P3 ;  /* 0x0000000e05537211 */ /* 0x000fe200018f0eff */
[----:B------:R-:W-:Y:S01]  /*1180*/  IMAD.MOV.U32 R5, RZ, RZ, RZ ;  /* 0x000000ffff057224 */ /* 0x000fe200078e00ff */
[----:B------:R-:W-:Y:S01]  /*1190*/  SHF.R.S32.HI R14, RZ, 0x6, R0 ;  /* 0x00000006ff0e7819 */ /* 0x000fe20000011400 */
[----:B------:R-:W-:Y:S01]  /*11a0*/  CS2R R40, SRZ ;  /* 0x0000000000287805 */ /* 0x000fe2000001ff00 */
[----:B------:R-:W-:Y:S01]  /*11b0*/  LOP3.LUT R18, R8, 0x90, R17, 0xf8, !PT ;  /* 0x0000009008127812 */ /* 0x000fe200078ef811 */
[----:B------:R-:W-:Y:S01]  /*11c0*/  CS2R R42, SRZ ;  /* 0x00000000002a7805 */ /* 0x000fe2000001ff00 */
[----:B------:R-:W-:Y:S01]  /*11d0*/  SGXT R14, R14, 0x1 ;  /* 0x000000010e0e781a */ /* 0x000fe20000000200 */
[----:B------:R-:W-:Y:S01]  /*11e0*/  CS2R R44, SRZ ;  /* 0x00000000002c7805 */ /* 0x000fe2000001ff00 */
[--C-:B------:R-:W-:Y:S01]  /*11f0*/  LOP3.LUT R13, R18, 0x10, R7.reuse, 0x78, !PT ;  /* 0x00000010120d7812 */ /* 0x100fe200078e7807 */
[----:B------:R-:W-:Y:S01]  /*1200*/  CS2R R46, SRZ ;  /* 0x00000000002e7805 */ /* 0x000fe2000001ff00 */
[----:B------:R-:W-:Y:S01]  /*1210*/  LEA R86, P1, R3, R86, 0x1 ;  /* 0x0000005603567211 */ /* 0x000fe200078208ff */
[----:B------:R-:W-:Y:S01]  /*1220*/  UMOV UR4, URZ ;  /* 0x0000003f00047c82 */ /* 0x000fe20008000000 */
[-C--:B------:R-:W-:Y:S01]  /*1230*/  LEA.HI.X.SX32 R89, R15, R20.reuse, 0x1, P0 ;  /* 0x000000140f597211 */ /* 0x080fe200000f0eff */
[----:B------:R-:W-:Y:S01]  /*1240*/  IMAD.IADD R13, R13, 0x1, R22 ;  /* 0x000000010d0d7824 */ /* 0x000fe200078e0216 */
[----:B------:R-:W-:Y:S01]  /*1250*/  LOP3.LUT R14, R14, 0x90, RZ, 0xc0, !PT ;  /* 0x000000900e0e7812 */ /* 0x000fe200078ec0ff */
[----:B------:R-:W-:Y:S01]  /*1260*/  CS2R R22, SRZ ;  /* 0x0000000000167805 */ /* 0x000fe2000001ff00 */
[--C-:B------:R-:W-:Y:S01]  /*1270*/  LOP3.LUT R15, R16, 0x30, R7.reuse, 0x78, !PT ;  /* 0x00000030100f7812 */ /* 0x100fe200078e7807 */
[----:B------:R-:W-:Y:S01]  /*1280*/  UMOV UR5, URZ ;  /* 0x0000003f00057c82 */ /* 0x000fe20008000000 */
[----:B------:R-:W-:Y:S01]  /*1290*/  LEA.HI.X.SX32 R87, R3, R20, 0x1, P1 ;  /* 0x0000001403577211 */ /* 0x000fe200008f0eff */
[----:B------:R-:W-:Y:S01]  /*12a0*/  IMAD.MOV.U32 R3, RZ, RZ, RZ ;  /* 0x000000ffff037224 */ /* 0x000fe200078e00ff */
[----:B------:R-:W-:Y:S01]  /*12b0*/  LOP3.LUT R16, R14, 0x37e, R7, 0x78, !PT ;  /* 0x0000037e0e107812 */ /* 0x000fe200078e7807 */
[----:B------:R-:W-:Y:S01]  /*12c0*/  CS2R R20, SRZ ;  /* 0x0000000000147805 */ /* 0x000fe2000001ff00 */
[----:B------:R-:W-:-:S02]  /*12d0*/  MOV R18, 0x3f800000 ;  /* 0x3f80000000127802 */ /* 0x000fc40000000f00 */
[----:B------:R-:W-:Y:S02]  /*12e0*/  IADD3 R17, R9, 0x8, RZ ;  /* 0x0000000809117810 */ /* 0x000fe40007ffe0ff */
[----:B------:R-:W-:Y:S02]  /*12f0*/  LOP3.LUT R14, R15, 0x40, RZ, 0x3c, !PT ;  /* 0x000000400f0e7812 */ /* 0x000fe400078e3cff */
.L_x_1:
[----:B------:R-:W-:-:S04]  /*1300*/  IMAD.WIDE R56, R3, 0x2, R88 ;  /* 0x0000000203387825 */ /* 0x000fc800078e0258 */
[----:B------:R-:W-:Y:S01]  /*1310*/  IMAD.WIDE R64, R3, 0x2, R86 ;  /* 0x0000000203407825 */ /* 0x000fe200078e0256 */
[----:B------:R-:W2:Y:S04]  /*1320*/  LDG.E.U16 R93, [R56.64] ;  /* 0x00000006385d7981 */ /* 0x000ea8000c1e1500 */
[----:B------:R-:W3:Y:S01]  /*1330*/  LDG.E.U16 R95, [R64.64] ;  /* 0x00000006405f7981 */ /* 0x000ee2000c1e1500 */
[----:B------:R-:W-:-:S03]  /*1340*/  IMAD.WIDE R80, R5, 0x2, R82 ;  /* 0x0000000205507825 */ /* 0x000fc600078e0252 */
[----:B------:R-:W-:Y:S01]  /*1350*/  BAR.SYNC.DEFER_BLOCKING 0x0 ;  /* 0x0000000000007b1d */ /* 0x000fe20000010000 */
[----:B------:R-:W-:-:S05]  /*1360*/  IMAD.WIDE R90, R5, 0x2, R84 ;  /* 0x00000002055a7825 */ /* 0x000fca00078e0254 */
[----:B--2---:R-:W-:Y:S04]  /*1370*/  STS.U16 [R10+0x8000], R93 ;  /* 0x0080005d0a007388 */ /* 0x004fe80000000400 */
[----:B---3--:R-:W-:Y:S04]  /*1380*/  STS.U16 [R10+0x8400], R95 ;  /* 0x0084005f0a007388 */ /* 0x008fe80000000400 */
[----:B------:R-:W-:Y:S06]  /*1390*/  BAR.SYNC.DEFER_BLOCKING 0x0 ;  /* 0x0000000000007b1d */ /* 0x000fec0000010000 */
[----:B------:R-:W2:Y:S04]  /*13a0*/  LDG.E.U16 R79, [R90.64] ;  /* 0x000000065a4f7981 */ /* 0x000ea8000c1e1500 */
[----:B------:R-:W3:Y:S04]  /*13b0*/  LDG.E.U16 R81, [R80.64] ;  /* 0x0000000650517981 */ /* 0x000ee8000c1e1500 */
[----:B------:R-:W-:Y:S04]  /*13c0*/  LDSM.16.MT88.4 R60, [R11] ;  /* 0x000000000b3c783b */ /* 0x000fe80000004200 */
[----:B------:R-:W0:Y:S04]  /*13d0*/  LDSM.16.M88.4 R52, [R15+0x8000] ;  /* 0x008000000f34783b */ /* 0x000e280000000200 */
[----:B------:R-:W1:Y:S04]  /*13e0*/  LDSM.16.M88.4 R56, [R15+0x8400] ;  /* 0x008400000f38783b */ /* 0x000e680000000200 */
[----:B------:R-:W4:Y:S01]  /*13f0*/  LDSM.16.MT88.4 R68, [R11+0x2000] ;  /* 0x002000000b44783b */ /* 0x000f220000004200 */
[C---:B0-----:R-:W-:Y:S08]  /*1400*/  HMMA.16816.F32 R64, R60.reuse, R52, RZ ;  /* 0x000000343c40723c */ /* 0x041ff000000018ff */
[----:B-1----:R-:W-:Y:S11]  /*1410*/  HMMA.16816.F32 R60, R60, R56, RZ ;  /* 0x000000383c3c723c */ /* 0x002ff600000018ff */
[----:B------:R-:W-:Y:S05]  /*1420*/  @!UPT UIADD3 URZ, URZ, URZ, URZ ;  /* 0x0000003f3f3ff290 */ /* 0x000fea000fffe03f */
[C---:B----4-:R-:W-:Y:S01]  /*1430*/  HMMA.16816.F32 R52, R68.reuse, R54, R64 ;  /* 0x000000364434723c */ /* 0x050fe20000001840 */
[----:B------:R-:W-:Y:S07]  /*1440*/  LDSM.16.M88.4 R64, [R14+0x8400] ;  /* 0x008400000e40783b */ /* 0x000fee0000000200 */
[----:B------:R-:W-:Y:S01]  /*1450*/  HMMA.16816.F32 R68, R68, R58, R60 ;  /* 0x0000003a4444723c */ /* 0x000fe2000000183c */
[----:B------:R-:W0:Y:S04]  /*1460*/  LDSM.16.MT88.4 R60, [R11+0x4000] ;  /* 0x004000000b3c783b */ /* 0x000e280000004200 */
[----:B------:R-:W1:Y:S11]  /*1470*/  LDSM.16.M88.4 R56, [R14+0x8000] ;  /* 0x008000000e38783b */ /* 0x000e760000000200 */
[----:B------:R-:W-:Y:S08]  /*1480*/  @!UPT UIADD3 URZ, URZ, URZ, URZ ;  /* 0x0000003f3f3ff290 */ /* 0x000ff0000fffe03f */
[C---:B0-----:R-:W-:Y:S08]  /*1490*/  HMMA.16816.F32 R68, R60.reuse, R64, R68 ;  /* 0x000000403c44723c */ /* 0x041ff00000001844 */
[----:B-1----:R-:W-:Y:S01]  /*14a0*/  HMMA.16816.F32 R52, R60, R56, R52 ;  /* 0x000000383c34723c */ /* 0x002fe20000001834 */
[----:B------:R-:W0:Y:S04]  /*14b0*/  LDSM.16.MT88.4 R60, [R11+0x6000] ;  /* 0x006000000b3c783b */ /* 0x000e280000004200 */
[----:B------:R-:W-:Y:S11]  /*14c0*/  BAR.SYNC.DEFER_BLOCKING 0x0 ;  /* 0x0000000000007b1d */ /* 0x000ff60000010000 */
[----:B------:R-:W-:Y:S08]  /*14d0*/  @!UPT UIADD3 URZ, URZ, URZ, URZ ;  /* 0x0000003f3f3ff290 */ /* 0x000ff0000fffe03f */
[C---:B0-----:R-:W-:Y:S08]  /*14e0*/  HMMA.16816.F32 R52, R60.reuse, R58, R52 ;  /* 0x0000003a3c34723c */ /* 0x041ff00000001834 */
[----:B------:R-:W-:Y:S07]  /*14f0*/  HMMA.16816.F32 R68, R60, R66, R68 ;  /* 0x000000423c44723c */ /* 0x000fee0000001844 */
[----:B------:R-:W-:-:S04]  /*1500*/  LEA R60, P0, R72, UR4, 0x1 ;  /* 0x00000004483c7c11 */ /* 0x000fc8000f8008ff */
[C---:B------:R-:W-:Y:S01]  /*1510*/  IADD3 R56, P2, R60.reuse, 0x8, RZ ;  /* 0x000000083c387810 */ /* 0x040fe20007f5e0ff */
[----:B------:R-:W-:Y:S01]  /*1520*/  IMAD.X R61, RZ, RZ, UR5, P0 ;  /* 0x00000005ff3d7e24 */ /* 0x000fe200080e06ff */
[----:B------:R-:W-:Y:S02]  /*1530*/  IADD3 R58, P4, R60, 0x9, RZ ;  /* 0x000000093c3a7810 */ /* 0x000fe40007f9e0ff */
[-C--:B------:R-:W-:Y:S01]  /*1540*/  ISETP.GT.U32.AND P1, PT, R56, R9.reuse, PT ;  /* 0x000000093800720c */ /* 0x080fe20003f24070 */
[--C-:B------:R-:W-:Y:S01]  /*1550*/  IMAD.X R56, RZ, RZ, R61.reuse, P2 ;  /* 0x000000ffff387224 */ /* 0x100fe200010e063d */
[CC--:B------:R-:W-:Y:S02]  /*1560*/  ISETP.GT.U32.AND P0, PT, R60.reuse, R9.reuse, PT ;  /* 0x000000093c00720c */ /* 0x0c0fe40003f04070 */
[-C--:B------:R-:W-:Y:S01]  /*1570*/  ISETP.GE.U32.AND P2, PT, R60, R9.reuse, PT ;  /* 0x000000093c00720c */ /* 0x080fe20003f46070 */
[----:B------:R-:W-:Y:S01]  /*1580*/  FMUL R52, R52, c[0x0][0x188] ;  /* 0x0000620034347a20 */ /* 0x000fe20000400000 */
[----:B------:R-:W-:Y:S01]  /*1590*/  ISETP.GT.U32.AND.EX P0, PT, R61, RZ, PT, P0 ;  /* 0x000000ff3d00720c */ /* 0x000fe20003f04100 */
[----:B------:R-:W-:Y:S01]  /*15a0*/  FMUL R53, R53, c[0x0][0x188] ;  /* 0x0000620035357a20 */ /* 0x000fe20000400000 */
[----:B------:R-:W-:Y:S01]  /*15b0*/  ISETP.GE.U32.AND.EX P2, PT, R61, RZ, PT, P2 ;  /* 0x000000ff3d00720c */ /* 0x000fe20003f46120 */
[----:B------:R-:W-:Y:S01]  /*15c0*/  IMAD.X R62, RZ, RZ, R61, P4 ;  /* 0x000000ffff3e7224 */ /* 0x000fe200020e063d */
[----:B------:R-:W-:Y:S01]  /*15d0*/  ISETP.GT.U32.AND P3, PT, R58, R9, PT ;  /* 0x000000093a00720c */ /* 0x000fe20003f64070 */
[----:B------:R-:W-:Y:S01]  /*15e0*/  FMUL R68, R68, c[0x0][0x188] ;  /* 0x0000620044447a20 */ /* 0x000fe20000400000 */
[----:B------:R-:W-:Y:S01]  /*15f0*/  ISETP.GT.U32.AND.EX P1, PT, R56, RZ, PT, P1 ;  /* 0x000000ff3800720c */ /* 0x000fe20003f24110 */
[----:B------:R-:W-:Y:S01]  /*1600*/  FMUL R69, R69, c[0x0][0x188] ;  /* 0x0000620045457a20 */ /* 0x000fe20000400000 */
[----:B------:R-:W-:-:S02]  /*1610*/  FSEL R57, R52, -INF , !P0 ;  /* 0xff80000034397808 */ /* 0x000fc40004000000 */
[----:B------:R-:W-:Y:S02]  /*1620*/  FSEL R53, R53, -INF , !P2 ;  /* 0xff80000035357808 */ /* 0x000fe40005000000 */
[----:B------:R-:W-:Y:S02]  /*1630*/  ISETP.GT.U32.AND.EX P2, PT, R62, RZ, PT, P3 ;  /* 0x000000ff3e00720c */ /* 0x000fe40003f44130 */
[----:B------:R-:W-:Y:S02]  /*1640*/  FSEL R59, R68, -INF , !P1 ;  /* 0xff800000443b7808 */ /* 0x000fe40004800000 */
[----:B------:R-:W-:Y:S02]  /*1650*/  FMNMX R52, R57, R53, !PT ;  /* 0x0000003539347209 */ /* 0x000fe40007800000 */
[----:B------:R-:W-:Y:S02]  /*1660*/  FSEL R69, R69, -INF , !P2 ;  /* 0xff80000045457808 */ /* 0x000fe40005000000 */
[----:B------:R-:W-:-:S02]  /*1670*/  ISETP.GT.U32.AND P1, PT, R60, R17, PT ;  /* 0x000000113c00720c */ /* 0x000fc40003f24070 */
[-C--:B------:R-:W-:Y:S01]  /*1680*/  ISETP.GE.U32.AND P2, PT, R60, R17.reuse, PT ;  /* 0x000000113c00720c */ /* 0x080fe20003f46070 */
[----:B------:R-:W-:Y:S01]  /*1690*/  FMUL R54, R54, c[0x0][0x188] ;  /* 0x0000620036367a20 */ /* 0x000fe20000400000 */
[----:B------:R-:W-:Y:S01]  /*16a0*/  FMNMX R52, R59, R52, !PT ;  /* 0x000000343b347209 */ /* 0x000fe20007800000 */
[----:B------:R-:W-:Y:S01]  /*16b0*/  FMUL R55, R55, c[0x0][0x188] ;  /* 0x0000620037377a20 */ /* 0x000fe20000400000 */
[C---:B------:R-:W-:Y:S02]  /*16c0*/  ISETP.GT.U32.AND.EX P1, PT, R61.reuse, RZ, PT, P1 ;  /* 0x000000ff3d00720c */ /* 0x040fe40003f24110 */
[----:B------:R-:W-:Y:S01]  /*16d0*/  ISETP.GE.U32.AND.EX P2, PT, R61, RZ, PT, P2 ;  /* 0x000000ff3d00720c */ /* 0x000fe20003f46120 */
[----:B------:R-:W-:Y:S01]  /*16e0*/  FMUL R70, R70, c[0x0][0x188] ;  /* 0x0000620046467a20 */ /* 0x000fe20000400000 */
[----:B------:R-:W-:Y:S02]  /*16f0*/  FMNMX R56, R69, R52, !PT ;  /* 0x0000003445387209 */ /* 0x000fe40007800000 */
[----:B------:R-:W-:-:S02]  /*1700*/  ISETP.GT.U32.AND P3, PT, R58, R17, PT ;  /* 0x000000113a00720c */ /* 0x000fc40003f64070 */
[----:B------:R-:W-:Y:S02]  /*1710*/  FSEL R54, R54, -INF , !P1 ;  /* 0xff80000036367808 */ /* 0x000fe40004800000 */
[----:B------:R-:W-:Y:S01]  /*1720*/  FSEL R55, R55, -INF , !P2 ;  /* 0xff80000037377808 */ /* 0x000fe20005000000 */
[----:B------:R-:W0:Y:S01]  /*1730*/  SHFL.BFLY PT, R63, R56, 0x2, 0x1f ;  /* 0x0c401f00383f7f89 */ /* 0x000e2200000e0000 */
[----:B------:R-:W-:Y:S01]  /*1740*/  FMUL R71, R71, c[0x0][0x188] ;  /* 0x0000620047477a20 */ /* 0x000fe20000400000 */
[----:B------:R-:W-:Y:S02]  /*1750*/  ISETP.GT.U32.AND.EX P1, PT, R62, RZ, PT, P3 ;  /* 0x000000ff3e00720c */ /* 0x000fe40003f24130 */
[----:B------:R-:W-:Y:S02]  /*1760*/  FSEL R70, R70, -INF , !P0 ;  /* 0xff80000046467808 */ /* 0x000fe40004000000 */
[----:B------:R-:W-:Y:S02]  /*1770*/  FMNMX R61, R54, R55, !PT ;  /* 0x00000037363d7209 */ /* 0x000fe40007800000 */
[----:B------:R-:W-:-:S02]  /*1780*/  FSEL R52, R71, -INF , !P1 ;  /* 0xff80000047347808 */ /* 0x000fc40004800000 */
[----:B------:R-:W-:-:S04]  /*1790*/  FMNMX R61, R70, R61, !PT ;  /* 0x0000003d463d7209 */ /* 0x000fc80007800000 */
[----:B------:R-:W-:-:S05]  /*17a0*/  FMNMX R61, R52, R61, !PT ;  /* 0x0000003d343d7209 */ /* 0x000fca0007800000 */
[----:B------:R-:W1:Y:S01]  /*17b0*/  SHFL.BFLY PT, R58, R61, 0x2, 0x1f ;  /* 0x0c401f003d3a7f89 */ /* 0x000e6200000e0000 */
[----:B0-----:R-:W-:-:S05]  /*17c0*/  FMNMX R63, R56, R63, !PT ;  /* 0x0000003f383f7209 */ /* 0x001fca0007800000 */
[----:B------:R-:W0:Y:S01]  /*17d0*/  SHFL.BFLY PT, R56, R63, 0x1, 0x1f ;  /* 0x0c201f003f387f89 */ /* 0x000e2200000e0000 */
[----:B-1----:R-:W-:-:S05]  /*17e0*/  FMNMX R58, R61, R58, !PT ;  /* 0x0000003a3d3a7209 */ /* 0x002fca0007800000 */
[----:B------:R-:W1:Y:S01]  /*17f0*/  SHFL.BFLY PT, R65, R58, 0x1, 0x1f ;  /* 0x0c201f003a417f89 */ /* 0x000e6200000e0000 */
[----:B0-----:R-:W-:-:S04]  /*1800*/  FMNMX R56, R63, R56, !PT ;  /* 0x000000383f387209 */ /* 0x001fc80007800000 */
[----:B------:R-:W-:-:S05]  /*1810*/  FMNMX R68, R56, R77, !PT ;  /* 0x0000004d38447209 */ /* 0x000fca0007800000 */
[--C-:B------:R-:W-:Y:S01]  /*1820*/  FADD R53, R53, -R68.reuse ;  /* 0x8000004435357221 */ /* 0x100fe20000000000 */
[----:B--2---:R-:W-:Y:S03]  /*1830*/  STS.U16 [R16+0x8000], R79 ;  /* 0x0080004f10007388 */ /* 0x004fe60000000400 */
[----:B------:R-:W-:Y:S01]  /*1840*/  FMUL R60, R53, 1.4426950216293334961 ;  /* 0x3fb8aa3b353c7820 */ /* 0x000fe20000400000 */
[----:B---3--:R-:W-:Y:S01]  /*1850*/  STS.U16 [R16+0x8400], R81 ;  /* 0x0084005110007388 */ /* 0x008fe20000000400 */
[----:B------:R-:W-:Y:S01]  /*1860*/  FADD R56, R69, -R68 ;  /* 0x8000004445387221 */ /* 0x000fe20000000000 */
[----:B-1----:R-:W-:-:S04]  /*1870*/  FMNMX R53, R58, R65, !PT ;  /* 0x000000413a357209 */ /* 0x002fc80007800000 */
[----:B------:R-:W-:Y:S01]  /*1880*/  FMNMX R69, R53, R78, !PT ;  /* 0x0000004e35457209 */ /* 0x000fe20007800000 */
[----:B------:R-:W-:-:S04]  /*1890*/  FADD R53, -R68, R77 ;  /* 0x0000004d44357221 */ /* 0x000fc80000000100 */
[----:B------:R-:W-:Y:S02]  /*18a0*/  FMUL R53, R53, 1.4426950216293334961 ;  /* 0x3fb8aa3b35357820 */ /* 0x000fe40000400000 */
[--C-:B------:R-:W-:Y:S02]  /*18b0*/  FADD R54, R54, -R69.reuse ;  /* 0x8000004536367221 */ /* 0x100fe40000000000 */
[----:B------:R0:W-:Y:S01]  /*18c0*/  MUFU.EX2 R71, R53 ;  /* 0x0000003500477308 */ /* 0x0001e20000000800 */
[----:B------:R-:W-:Y:S02]  /*18d0*/  FADD R55, R55, -R69 ;  /* 0x8000004537377221 */ /* 0x000fe40000000000 */
[--C-:B------:R-:W-:Y:S02]  /*18e0*/  FADD R57, R57, -R68.reuse ;  /* 0x8000004439397221 */ /* 0x100fe40000000000 */
[----:B------:R-:W-:Y:S02]  /*18f0*/  FADD R59, R59, -R68 ;  /* 0x800000443b3b7221 */ /* 0x000fe40000000000 */
[----:B0-----:R-:W-:-:S02]  /*1900*/  FADD R53, -R69, R78 ;  /* 0x0000004e45357221 */ /* 0x001fc40000000100 */
[----:B------:R-:W-:Y:S02]  /*1910*/  FMUL R54, R54, 1.4426950216293334961 ;  /* 0x3fb8aa3b36367820 */ /* 0x000fe40000400000 */
[----:B------:R-:W-:Y:S02]  /*1920*/  FMUL R55, R55, 1.4426950216293334961 ;  /* 0x3fb8aa3b37377820 */ /* 0x000fe40000400000 */
[----:B------:R-:W-:Y:S02]  /*1930*/  FMUL R53, R53, 1.4426950216293334961 ;  /* 0x3fb8aa3b35357820 */ /* 0x000fe40000400000 */
[----:B------:R-:W-:Y:S02]  /*1940*/  FADD R52, R52, -R69 ;  /* 0x8000004534347221 */ /* 0x000fe40000000000 */
[----:B------:R-:W-:Y:S02]  /*1950*/  FMUL R57, R57, 1.4426950216293334961 ;  /* 0x3fb8aa3b39397820 */ /* 0x000fe40000400000 */
[----:B------:R-:W-:-:S02]  /*1960*/  FMUL R59, R59, 1.4426950216293334961 ;  /* 0x3fb8aa3b3b3b7820 */ /* 0x000fc40000400000 */
[----:B------:R-:W-:Y:S01]  /*1970*/  FMUL R56, R56, 1.4426950216293334961 ;  /* 0x3fb8aa3b38387820 */ /* 0x000fe20000400000 */
[----:B------:R-:W-:Y:S01]  /*1980*/  MUFU.EX2 R80, R54 ;  /* 0x0000003600507308 */ /* 0x000fe20000000800 */
[----:B------:R-:W-:-:S07]  /*1990*/  FMUL R67, R52, 1.4426950216293334961 ;  /* 0x3fb8aa3b34437820 */ /* 0x000fce0000400000 */
[----:B------:R-:W0:Y:S08]  /*19a0*/  MUFU.EX2 R93, R55 ;  /* 0x00000037005d7308 */ /* 0x000e300000000800 */
[----:B------:R1:W-:Y:S01]  /*19b0*/  MUFU.EX2 R77, R53 ;  /* 0x00000035004d7308 */ /* 0x0003e20000000800 */
[----:B------:R-:W-:Y:S07]  /*19c0*/  BAR.SYNC.DEFER_BLOCKING 0x0 ;  /* 0x0000000000007b1d */ /* 0x000fee0000010000 */
[----:B------:R-:W-:Y:S01]  /*19d0*/  MUFU.EX2 R64, R57 ;  /* 0x0000003900407308 */ /* 0x000fe20000000800 */
[----:B------:R-:W-:-:S07]  /*19e0*/  FADD R70, R70, -R69 ;  /* 0x8000004546467221 */ /* 0x000fce0000000000 */
[----:B------:R-:W-:Y:S08]  /*19f0*/  MUFU.EX2 R65, R59 ;  /* 0x0000003b00417308 */ /* 0x000ff00000000800 */
[----:B------:R2:W-:Y:S01]  /*1a00*/  MUFU.EX2 R66, R56 ;  /* 0x0000003800427308 */ /* 0x0005e20000000800 */
[----:B-1----:R-:W1:Y:S04]  /*1a10*/  LDSM.16.M88.4 R52, [R13+0x8200] ;  /* 0x008200000d34783b */ /* 0x002e680000000200 */
[----:B--2---:R-:W2:Y:S01]  /*1a20*/  LDSM.16.M88.4 R56, [R13+0x8000] ;  /* 0x008000000d38783b */ /* 0x004ea20000000200 */
[----:B------:R-:W-:-:S02]  /*1a30*/  FMUL R70, R70, 1.4426950216293334961 ;  /* 0x3fb8aa3b46467820 */ /* 0x000fc40000400000 */
[----:B------:R-:W3:Y:S08]  /*1a40*/  MUFU.EX2 R91, R60 ;  /* 0x0000003c005b7308 */ /* 0x000ef00000000800 */
[----:B------:R-:W-:Y:S08]  /*1a50*/  MUFU.EX2 R70, R70 ;  /* 0x0000004600467308 */ /* 0x000ff00000000800 */
[----:B------:R-:W4:Y:S01]  /*1a60*/  MUFU.EX2 R67, R67 ;  /* 0x0000004300437308 */ /* 0x000f220000000800 */
[----:B0-----:R-:W-:Y:S01]  /*1a70*/  F2FP.PACK_AB R61, R93, R80 ;  /* 0x000000505d3d723e */ /* 0x001fe200000000ff */
[----:B------:R-:W-:Y:S01]  /*1a80*/  FADD R93, R80, R93 ;  /* 0x0000005d505d7221 */ /* 0x000fe20000000000 */
[----:B---3--:R-:W-:Y:S01]  /*1a90*/  F2FP.PACK_AB R60, R91, R64 ;  /* 0x000000405b3c723e */ /* 0x008fe200000000ff */
[----:B------:R-:W-:Y:S01]  /*1aa0*/  FADD R64, R64, R91 ;  /* 0x0000005b40407221 */ /* 0x000fe20000000000 */
[----:B------:R-:W-:Y:S01]  /*1ab0*/  F2FP.PACK_AB R62, R66, R65 ;  /* 0x00000041423e723e */ /* 0x000fe200000000ff */
[----:B------:R-:W-:-:S02]  /*1ac0*/  FMUL R28, R71, R28 ;  /* 0x0000001c471c7220 */ /* 0x000fc40000400000 */
[----:B------:R-:W-:Y:S02]  /*1ad0*/  FMUL R29, R71, R29 ;  /* 0x0000001d471d7220 */ /* 0x000fe40000400000 */
[C---:B------:R-:W-:Y:S02]  /*1ae0*/  FMUL R30, R77.reuse, R30 ;  /* 0x0000001e4d1e7220 */ /* 0x040fe40000400000 */
[----:B------:R-:W-:Y:S02]  /*1af0*/  FMUL R31, R77, R31 ;  /* 0x0000001f4d1f7220 */ /* 0x000fe40000400000 */
[----:B------:R-:W-:Y:S01]  /*1b00*/  FMUL R24, R71, R24 ;  /* 0x0000001847187220 */ /* 0x000fe20000400000 */
[----:B----4-:R-:W-:Y:S01]  /*1b10*/  F2FP.PACK_AB R63, R67, R70 ;  /* 0x00000046433f723e */ /* 0x010fe200000000ff */
[----:B------:R-:W-:Y:S02]  /*1b20*/  FMUL R25, R71, R25 ;  /* 0x0000001947197220 */ /* 0x000fe40000400000 */
[----:B------:R-:W-:-:S02]  /*1b30*/  FMUL R26, R77, R26 ;  /* 0x0000001a4d1a7220 */ /* 0x000fc40000400000 */
[----:B------:R-:W-:Y:S02]  /*1b40*/  FMUL R27, R77, R27 ;  /* 0x0000001b4d1b7220 */ /* 0x000fe40000400000 */
[C---:B------:R-:W-:Y:S02]  /*1b50*/  FMUL R20, R71.reuse, R20 ;  /* 0x0000001447147220 */ /* 0x040fe40000400000 */
[----:B------:R-:W-:Y:S02]  /*1b60*/  FMUL R21, R71, R21 ;  /* 0x0000001547157220 */ /* 0x000fe40000400000 */
[C---:B------:R-:W-:Y:S02]  /*1b70*/  FMUL R22, R77.reuse, R22 ;  /* 0x000000164d167220 */ /* 0x040fe40000400000 */
[----:B------:R-:W-:Y:S02]  /*1b80*/  FMUL R23, R77, R23 ;  /* 0x000000174d177220 */ /* 0x000fe40000400000 */
[----:B------:R-:W-:-:S02]  /*1b90*/  FADD R70, R70, R93 ;  /* 0x0000005d46467221 */ /* 0x000fc40000000000 */
[----:B------:R-:W-:Y:S02]  /*1ba0*/  FADD R65, R65, R64 ;  /* 0x0000004041417221 */ /* 0x000fe40000000000 */
[C---:B------:R-:W-:Y:S02]  /*1bb0*/  FMUL R36, R71.reuse, R36 ;  /* 0x0000002447247220 */ /* 0x040fe40000400000 */
[----:B------:R-:W-:Y:S02]  /*1bc0*/  FMUL R37, R71, R37 ;  /* 0x0000002547257220 */ /* 0x000fe40000400000 */
[C---:B------:R-:W-:Y:S02]  /*1bd0*/  FMUL R38, R77.reuse, R38 ;  /* 0x000000264d267220 */ /* 0x040fe40000400000 */
[----:B------:R-:W-:Y:S01]  /*1be0*/  FMUL R39, R77, R39 ;  /* 0x000000274d277220 */ /* 0x000fe20000400000 */
[----:B-1----:R-:W-:Y:S01]  /*1bf0*/  HMMA.16816.F32 R28, R60, R52, R28 ;  /* 0x000000343c1c723c */ /* 0x002fe2000000181c */
[----:B------:R-:W-:-:S06]  /*1c00*/  FADD R70, R67, R70 ;  /* 0x0000004643467221 */ /* 0x000fcc0000000000 */
[----:B------:R-:W-:Y:S01]  /*1c10*/  FADD R52, R66, R65 ;  /* 0x0000004142347221 */ /* 0x000fe20000000000 */
[C---:B--2---:R-:W-:Y:S01]  /*1c20*/  HMMA.16816.F32 R24, R60.reuse, R56, R24 ;  /* 0x000000383c18723c */ /* 0x044fe20000001818 */
[----:B------:R-:W-:Y:S07]  /*1c30*/  LDSM.16.M88.4 R64, [R13+0x8600] ;  /* 0x008600000d40783b */ /* 0x000fee0000000200 */
[C---:B------:R-:W-:Y:S01]  /*1c40*/  HMMA.16816.F32 R20, R60.reuse, R58, R20 ;  /* 0x0000003a3c14723c */ /* 0x040fe20000001814 */
[----:B------:R-:W-:Y:S04]  /*1c50*/  LDSM.16.M88.4 R56, [R13+0x8400] ;  /* 0x008400000d38783b */ /* 0x000fe80000000200 */
[----:B------:R-:W0:Y:S03]  /*1c60*/  SHFL.BFLY PT, R53, R52, 0x2, 0x1f ;  /* 0x0c401f0034357f89 */ /* 0x000e2600000e0000 */
[----:B------:R-:W-:Y:S01]  /*1c70*/  HMMA.16816.F32 R36, R60, R54, R36 ;  /* 0x000000363c24723c */ /* 0x000fe20000001824 */
[----:B------:R-:W1:Y:S01]  /*1c80*/  SHFL.BFLY PT, R55, R70, 0x2, 0x1f ;  /* 0x0c401f0046377f89 */ /* 0x000e6200000e0000 */
[----:B------:R-:W-:Y:S01]  /*1c90*/  UIADD3 UR4, UP0, UR4, 0x10, URZ ;  /* 0x0000001004047890 */ /* 0x000fe2000ff1e03f */
[----:B------:R-:W-:-:S02]  /*1ca0*/  FMUL R48, R71, R48 ;  /* 0x0000003047307220 */ /* 0x000fc40000400000 */
[----:B------:R-:W-:Y:S02]  /*1cb0*/  FMUL R49, R71, R49 ;  /* 0x0000003147317220 */ /* 0x000fe40000400000 */
[C---:B------:R-:W-:Y:S02]  /*1cc0*/  FMUL R50, R77.reuse, R50 ;  /* 0x000000324d327220 */ /* 0x040fe40000400000 */
[----:B------:R-:W-:Y:S01]  /*1cd0*/  FMUL R51, R77, R51 ;  /* 0x000000334d337220 */ /* 0x000fe20000400000 */
[----:B------:R-:W-:Y:S01]  /*1ce0*/  UIADD3.X UR5, URZ, UR5, URZ, UP0, !UPT ;  /* 0x000000053f057290 */ /* 0x000fe200087fe43f */
[----:B0-----:R-:W-:Y:S02]  /*1cf0*/  FADD R53, R52, R53 ;  /* 0x0000003534357221 */ /* 0x001fe40000000000 */
[----:B-1----:R-:W-:-:S03]  /*1d00*/  FADD R55, R70, R55 ;  /* 0x0000003746377221 */ /* 0x002fc60000000000 */
[----:B------:R-:W-:Y:S04]  /*1d10*/  SHFL.BFLY PT, R52, R53, 0x1, 0x1f ;  /* 0x0c201f0035347f89 */ /* 0x000fe800000e0000 */
[----:B------:R-:W0:Y:S01]  /*1d20*/  SHFL.BFLY PT, R54, R55, 0x1, 0x1f ;  /* 0x0c201f0037367f89 */ /* 0x000e2200000e0000 */
[----:B------:R-:W-:Y:S01]  /*1d30*/  ISETP.LE.U32.AND P0, PT, R4, UR4, PT ;  /* 0x0000000404007c0c */ /* 0x000fe2000bf03070 */
[----:B------:R-:W-:Y:S07]  /*1d40*/  HMMA.16816.F32 R48, R60, R56, R48 ;  /* 0x000000383c30723c */ /* 0x000fee0000001830 */
[----:B------:R-:W-:-:S05]  /*1d50*/  IMAD.U32 R57, RZ, RZ, UR5 ;  /* 0x00000005ff397e24 */ /* 0x000fca000f8e00ff */
[----:B------:R-:W-:Y:S01]  /*1d60*/  ISETP.GE.U32.AND.EX P0, PT, R57, RZ, PT, P0 ;  /* 0x000000ff3900720c */ /* 0x000fe20003f06100 */
[C---:B------:R-:W-:Y:S02]  /*1d70*/  FMUL R32, R71.reuse, R32 ;  /* 0x0000002047207220 */ /* 0x040fe40000400000 */
[----:B------:R-:W-:Y:S02]  /*1d80*/  FMUL R33, R71, R33 ;  /* 0x0000002147217220 */ /* 0x000fe40000400000 */
[C---:B------:R-:W-:Y:S02]  /*1d90*/  FMUL R34, R77.reuse, R34 ;  /* 0x000000224d227220 */ /* 0x040fe40000400000 */
[----:B------:R-:W-:Y:S02]  /*1da0*/  FMUL R35, R77, R35 ;  /* 0x000000234d237220 */ /* 0x000fe40000400000 */
[C---:B------:R-:W-:Y:S02]  /*1db0*/  FMUL R40, R71.reuse, R40 ;  /* 0x0000002847287220 */ /* 0x040fe40000400000 */
[----:B------:R-:W-:-:S02]  /*1dc0*/  FMUL R41, R71, R41 ;  /* 0x0000002947297220 */ /* 0x000fc40000400000 */
[C---:B------:R-:W-:Y:S02]  /*1dd0*/  FMUL R42, R77.reuse, R42 ;  /* 0x0000002a4d2a7220 */ /* 0x040fe40000400000 */
[----:B------:R-:W-:Y:S02]  /*1de0*/  FMUL R43, R77, R43 ;  /* 0x0000002b4d2b7220 */ /* 0x000fe40000400000 */
[C---:B------:R-:W-:Y:S02]  /*1df0*/  FMUL R44, R71.reuse, R44 ;  /* 0x0000002c472c7220 */ /* 0x040fe40000400000 */
[----:B------:R-:W-:Y:S02]  /*1e00*/  FMUL R45, R71, R45 ;  /* 0x0000002d472d7220 */ /* 0x000fe40000400000 */
[C---:B------:R-:W-:Y:S02]  /*1e10*/  FMUL R46, R77.reuse, R46 ;  /* 0x0000002e4d2e7220 */ /* 0x040fe40000400000 */
[----:B------:R-:W-:Y:S01]  /*1e20*/  FMUL R47, R77, R47 ;  /* 0x0000002f4d2f7220 */ /* 0x000fe20000400000 */
[----:B------:R-:W-:Y:S01]  /*1e30*/  MOV R56, 0x10 ;  /* 0x0000001000387802 */ /* 0x000fe20000000f00 */
[----:B0-----:R-:W-:Y:S01]  /*1e40*/  FADD R54, R55, R54 ;  /* 0x0000003637367221 */ /* 0x001fe20000000000 */
[----:B------:R-:W-:Y:S01]  /*1e50*/  HMMA.16816.F32 R32, R60, R58, R32 ;  /* 0x0000003a3c20723c */ /* 0x000fe20000001820 */
[----:B------:R-:W-:Y:S01]  /*1e60*/  FADD R52, R53, R52 ;  /* 0x0000003435347221 */ /* 0x000fe20000000000 */
[----:B------:R-:W-:Y:S01]  /*1e70*/  MOV R78, R69 ;  /* 0x00000045004e7202 */ /* 0x000fe20000000f00 */
[----:B------:R-:W-:-:S02]  /*1e80*/  FFMA R18, R77, R18, R54 ;  /* 0x000000124d127223 */ /* 0x000fc40000000036 */
[----:B------:R-:W-:-:S03]  /*1e90*/  IMAD R5, R56, c[0x0][0x1b4], R5 ;  /* 0x00006d0038057a24 */ /* 0x000fc600078e0205 */
[----:B------:R-:W-:Y:S01]  /*1ea0*/  HMMA.16816.F32 R40, R60, R64, R40 ;  /* 0x000000403c28723c */ /* 0x000fe20000001828 */
[----:B------:R-:W-:Y:S02]  /*1eb0*/  FFMA R6, R71, R6, R52 ;  /* 0x0000000647067223 */ /* 0x000fe40000000034 */
[----:B------:R-:W-:Y:S02]  /*1ec0*/  IMAD R3, R12, 0x10, R3 ;  /* 0x000000100c037824 */ /* 0x000fe400078e0203 */
[----:B------:R-:W-:-:S03]  /*1ed0*/  IMAD.MOV.U32 R77, RZ, RZ, R68 ;  /* 0x000000ffff4d7224 */ /* 0x000fc600078e0044 */
[----:B------:R-:W-:Y:S01]  /*1ee0*/  HMMA.16816.F32 R44, R60, R66, R44 ;  /* 0x000000423c2c723c */ /* 0x000fe2000000182c */
[----:B------:R-:W-:Y:S07]  /*1ef0*/  @!P0 BRA `(.L_x_1) ;  /* 0xfffff40000008947 */ /* 0x000fee000383ffff */
.L_x_0:
[C---:B------:R-:W-:Y:S01]  /*1f00*/  IMAD.SHL.U32 R4, R0.reuse, 0x8, RZ ;  /* 0x0000000800047824 */ /* 0x040fe200078e00ff */
[C---:B------:R-:W-:Y:S01]  /*1f10*/  SHF.L.U32 R5, R0.reuse, 0x2, RZ ;  /* 0x0000000200057819 */ /* 0x040fe200000006ff */
[----:B------:R-:W-:Y:S01]  /*1f20*/  IMAD.SHL.U32 R3, R0, 0x400, RZ ;  /* 0x0000040000037824 */ /* 0x000fe200078e00ff */
[----:B------:R-:W-:Y:S01]  /*1f30*/  SHF.R.U32.HI R10, RZ, 0x1, R0 ;  /* 0x00000001ff0a7819 */ /* 0x000fe20000011600 */
[----:B------:R-:W-:Y:S01]  /*1f40*/  IMAD.MOV.U32 R59, RZ, RZ, R23 ;  /* 0x000000ffff3b7224 */ /* 0x000fe200078e0017 */
[----:B------:R-:W-:Y:S01]  /*1f50*/  LOP3.LUT R4, R4, 0x38, RZ, 0xc0, !PT ;  /* 0x0000003804047812 */ /* 0x000fe200078ec0ff */
[----:B------:R-:W-:Y:S01]  /*1f60*/  IMAD.MOV.U32 R63, RZ, RZ, R27 ;  /* 0x000000ffff3f7224 */ /* 0x000fe200078e001b */
[----:B------:R-:W-:Y:S01]  /*1f70*/  LOP3.LUT R5, R5, 0x3c0, RZ, 0xc0, !PT ;  /* 0x000003c005057812 */ /* 0x000fe200078ec0ff */
[----:B------:R-:W-:Y:S01]  /*1f80*/  IMAD.MOV.U32 R23, RZ, RZ, R31 ;  /* 0x000000ffff177224 */ /* 0x000fe200078e001f */
[----:B------:R-:W-:Y:S01]  /*1f90*/  LOP3.LUT R10, R10, 0x4, RZ, 0xc0, !PT ;  /* 0x000000040a0a7812 */ /* 0x000fe200078ec0ff */
[----:B------:R-:W-:Y:S01]  /*1fa0*/  IMAD.MOV.U32 R17, RZ, RZ, R42 ;  /* 0x000000ffff117224 */ /* 0x000fe200078e002a */
[----:B------:R-:W-:Y:S01]  /*1fb0*/  LOP3.LUT R8, R8, 0x6000, R3, 0xf8, !PT ;  /* 0x0000600008087812 */ /* 0x000fe200078ef803 */
[----:B------:R-:W-:Y:S01]  /*1fc0*/  IMAD.MOV.U32 R9, RZ, RZ, R24 ;  /* 0x000000ffff097224 */ /* 0x000fe200078e0018 */
[----:B------:R-:W-:Y:S01]  /*1fd0*/  IADD3 R3, R10, R4, R5 ;  /* 0x000000040a037210 */ /* 0x000fe20007ffe005 */
[----:B------:R-:W-:Y:S01]  /*1fe0*/  IMAD R4, R2, c[0x0][0x1c0], RZ ;  /* 0x0000700002047a24 */ /* 0x000fe200078e02ff */
[----:B------:R-:W-:Y:S01]  /*1ff0*/  LOP3.LUT P0, RZ, R0, 0x100, RZ, 0xc0, !PT ;  /* 0x0000010000ff7812 */ /* 0x000fe2000780c0ff */
[----:B------:R-:W-:Y:S01]  /*2000*/  IMAD R5, R73, c[0x0][0x1c4], RZ ;  /* 0x0000710049057a24 */ /* 0x000fe200078e02ff */
[----:B------:R-:W-:Y:S01]  /*2010*/  FSETP.GT.AND P1, PT, |R18|, 8.50705917302346158658e+37, PT ;  /* 0x7e8000001200780b */ /* 0x000fe20003f24200 */
[----:B------:R-:W-:Y:S01]  /*2020*/  IMAD.SHL.U32 R10, R0, 0x1000, RZ ;  /* 0x00001000000a7824 */ /* 0x000fe200078e00ff */
[----:B------:R-:W-:Y:S01]  /*2030*/  FSETP.GEU.AND P5, PT, |R18|, 1.175494350822287508e-38, PT ;  /* 0x008000001200780b */ /* 0x000fe20003fae200 */
[----:B------:R-:W-:Y:S01]  /*2040*/  IMAD.SHL.U32 R0, R4, 0x2, RZ ;  /* 0x0000000204007824 */ /* 0x000fe200078e00ff */
[----:B------:R-:W-:Y:S01]  /*2050*/  FSETP.GEU.AND P4, PT, R18, 1.175494350822287508e-38, PT ;  /* 0x008000001200780b */ /* 0x000fe20003f8e000 */
[----:B------:R-:W-:Y:S01]  /*2060*/  IMAD.SHL.U32 R11, R5, 0x2, RZ ;  /* 0x00000002050b7824 */ /* 0x000fe200078e00ff */
[----:B------:R-:W-:Y:S01]  /*2070*/  MOV R65, R6 ;  /* 0x0000000600417202 */ /* 0x000fe20000000f00 */
[----:B------:R-:W-:Y:S01]  /*2080*/  IMAD.HI R4, R4, 0x2, RZ ;  /* 0x0000000204047827 */ /* 0x000fe200078e02ff */
[----:B------:R-:W-:Y:S01]  /*2090*/  LOP3.LUT R15, R10, 0x6000, RZ, 0xc0, !PT ;  /* 0x000060000a0f7812 */ /* 0x000fe200078ec0ff */
[----:B------:R-:W-:Y:S01]  /*20a0*/  BAR.SYNC.DEFER_BLOCKING 0x0 ;  /* 0x0000000000007b1d */ /* 0x000fe20000010000 */
[----:B------:R-:W-:Y:S01]  /*20b0*/  IADD3 R0, P2, P3, R11, c[0x0][0x178], R0 ;  /* 0x00005e000b007a10 */ /* 0x000fe20007b5e000 */
[----:B------:R-:W-:Y:S01]  /*20c0*/  IMAD.HI R5, R5, 0x2, RZ ;  /* 0x0000000205057827 */ /* 0x000fe200078e02ff */
[----:B------:R-:W-:-:S02]  /*20d0*/  MOV R61, R21 ;  /* 0x00000015003d7202 */ /* 0x000fc40000000f00 */
[----:B------:R-:W-:Y:S01]  /*20e0*/  MOV R55, R37 ;  /* 0x0000002500377202 */ /* 0x000fe20000000f00 */
[----:B------:R-:W-:Y:S01]  /*20f0*/  @P1 FMUL R47, R47, 0.25 ;  /* 0x3e8000002f2f1820 */ /* 0x000fe20000400000 */
[----:B------:R-:W-:Y:S01]  /*2100*/  IADD3.X R4, R5, c[0x0][0x17c], R4, P2, P3 ;  /* 0x00005f0005047a10 */ /* 0x000fe200017e6404 */
[----:B------:R-:W-:Y:S01]  /*2110*/  FMUL R5, R18, 8388608 ;  /* 0x4b00000012057820 */ /* 0x000fe20000400000 */
[C---:B------:R-:W-:Y:S01]  /*2120*/  FSETP.GT.AND P2, PT, |R65|.reuse, 8.50705917302346158658e+37, PT ;  /* 0x7e8000004100780b */ /* 0x040fe20003f44200 */
[----:B------:R-:W-:Y:S01]  /*2130*/  @P1 FMUL R46, R46, 0.25 ;  /* 0x3e8000002e2e1820 */ /* 0x000fe20000400000 */
[----:B------:R-:W-:Y:S01]  /*2140*/  FSETP.GEU.AND P3, PT, R65, 1.175494350822287508e-38, PT ;  /* 0x008000004100780b */ /* 0x000fe20003f6e000 */
[----:B------:R-:W-:Y:S01]  /*2150*/  @P1 FMUL R43, R43, 0.25 ;  /* 0x3e8000002b2b1820 */ /* 0x000fe20000400000 */
[----:B------:R-:W-:Y:S01]  /*2160*/  FSEL R5, R5, R18, !P4 ;  /* 0x0000001205057208 */ /* 0x000fe20006000000 */
[----:B------:R-:W-:Y:S01]  /*2170*/  @P1 FMUL R18, R18, 0.25 ;  /* 0x3e80000012121820 */ /* 0x000fe20000400000 */
[----:B------:R-:W-:Y:S01]  /*2180*/  MOV R21, R41 ;  /* 0x0000002900157202 */ /* 0x000fe20000000f00 */
[----:B------:R-:W-:Y:S01]  /*2190*/  @P1 FMUL R17, R17, 0.25 ;  /* 0x3e80000011111820 */ /* 0x000fe20000400000 */
[----:B------:R-:W-:Y:S01]  /*21a0*/  LOP3.LUT R7, R7, 0x3f8, RZ, 0xc0, !PT ;  /* 0x000003f807077812 */ /* 0x000fe200078ec0ff */
[----:B------:R-:W-:-:S02]  /*21b0*/  @!P5 FMUL R18, R18, 16777216 ;  /* 0x4b8000001212d820 */ /* 0x000fc40000400000 */
[----:B------:R-:W-:Y:S02]  /*21c0*/  @P1 FMUL R35, R35, 0.25 ;  /* 0x3e80000023231820 */ /* 0x000fe40000400000 */
[----:B------:R-:W0:Y:S01]  /*21d0*/  MUFU.RCP R6, R18 ;  /* 0x0000001200067308 */ /* 0x000e220000001000 */
[----:B------:R-:W-:Y:S02]  /*21e0*/  @P1 FMUL R34, R34, 0.25 ;  /* 0x3e80000022221820 */ /* 0x000fe40000400000 */
[----:B------:R-:W-:Y:S02]  /*21f0*/  @P1 FMUL R51, R51, 0.25 ;  /* 0x3e80000033331820 */ /* 0x000fe40000400000 */
[----:B------:R-:W-:Y:S02]  /*2200*/  @P1 FMUL R50, R50, 0.25 ;  /* 0x3e80000032321820 */ /* 0x000fe40000400000 */
[----:B------:R-:W-:Y:S02]  /*2210*/  @P1 FMUL R39, R39, 0.25 ;  /* 0x3e80000027271820 */ /* 0x000fe40000400000 */
[----:B------:R-:W-:-:S02]  /*2220*/  @P1 FMUL R38, R38, 0.25 ;  /* 0x3e80000026261820 */ /* 0x000fc40000400000 */
[----:B------:R-:W-:Y:S02]  /*2230*/  @P1 FMUL R23, R23, 0.25 ;  /* 0x3e80000017171820 */ /* 0x000fe40000400000 */
[----:B------:R-:W-:Y:S02]  /*2240*/  @P1 FMUL R30, R30, 0.25 ;  /* 0x3e8000001e1e1820 */ /* 0x000fe40000400000 */
[----:B------:R-:W-:Y:S02]  /*2250*/  @P1 FMUL R59, R59, 0.25 ;  /* 0x3e8000003b3b1820 */ /* 0x000fe40000400000 */
[----:B------:R-:W-:Y:S02]  /*2260*/  @P1 FMUL R22, R22, 0.25 ;  /* 0x3e80000016161820 */ /* 0x000fe40000400000 */
[----:B------:R-:W-:Y:S02]  /*2270*/  @P1 FMUL R63, R63, 0.25 ;  /* 0x3e8000003f3f1820 */ /* 0x000fe40000400000 */
[----:B------:R-:W-:Y:S01]  /*2280*/  @P1 FMUL R26, R26, 0.25 ;  /* 0x3e8000001a1a1820 */ /* 0x000fe20000400000 */
[C---:B------:R-:W-:Y:S01]  /*2290*/  FSETP.GEU.AND P1, PT, |R65|.reuse, 1.175494350822287508e-38, PT ;  /* 0x008000004100780b */ /* 0x040fe20003f2e200 */
[----:B------:R-:W-:-:S02]  /*22a0*/  FMUL R24, R65, 8388608 ;  /* 0x4b00000041187820 */ /* 0x000fc40000400000 */
[----:B------:R-:W-:Y:S02]  /*22b0*/  IMAD R13, R75, 0x2, R74 ;  /* 0x000000024b0d7824 */ /* 0x000fe400078e024a */
[----:B------:R-:W-:Y:S01]  /*22c0*/  @!P5 FMUL R34, R34, 16777216 ;  /* 0x4b8000002222d820 */ /* 0x000fe20000400000 */
[----:B------:R-:W-:Y:S01]  /*22d0*/  FSEL R24, R24, R65, !P3 ;  /* 0x0000004118187208 */ /* 0x000fe20005800000 */
[----:B------:R-:W-:Y:S01]  /*22e0*/  @P2 FMUL R65, R65, 0.25 ;  /* 0x3e80000041412820 */ /* 0x000fe20000400000 */
[----:B------:R-:W-:Y:S01]  /*22f0*/  SHF.L.U32 R13, R13, 0x2, RZ ;  /* 0x000000020d0d7819 */ /* 0x000fe200000006ff */
[----:B------:R-:W-:Y:S02]  /*2300*/  @!P5 FMUL R43, R43, 16777216 ;  /* 0x4b8000002b2bd820 */ /* 0x000fe40000400000 */
[----:B------:R-:W-:Y:S01]  /*2310*/  @!P5 FMUL R17, R17, 16777216 ;  /* 0x4b8000001111d820 */ /* 0x000fe20000400000 */
[----:B------:R-:W-:Y:S01]  /*2320*/  LOP3.LUT R42, R8, R13, RZ, 0x3c, !PT ;  /* 0x0000000d082a7212 */ /* 0x000fe200078e3cff */
[----:B------:R-:W-:-:S02]  /*2330*/  @!P5 FMUL R39, R39, 16777216 ;  /* 0x4b8000002727d820 */ /* 0x000fc40000400000 */
[----:B------:R-:W-:Y:S02]  /*2340*/  @!P5 FMUL R38, R38, 16777216 ;  /* 0x4b8000002626d820 */ /* 0x000fe40000400000 */
[----:B------:R-:W-:Y:S02]  /*2350*/  @!P5 FMUL R47, R47, 16777216 ;  /* 0x4b8000002f2fd820 */ /* 0x000fe40000400000 */
[----:B------:R-:W-:Y:S02]  /*2360*/  @!P5 FMUL R46, R46, 16777216 ;  /* 0x4b8000002e2ed820 */ /* 0x000fe40000400000 */
[----:B------:R-:W-:Y:S02]  /*2370*/  @!P5 FMUL R35, R35, 16777216 ;  /* 0x4b8000002323d820 */ /* 0x000fe40000400000 */
[----:B------:R-:W-:Y:S02]  /*2380*/  @!P5 FMUL R51, R51, 16777216 ;  /* 0x4b8000003333d820 */ /* 0x000fe40000400000 */
        /* <DEDUP_REMOVED lines=8> */
[----:B------:R-:W-:Y:S02]  /*2410*/  IMAD.MOV.U32 R57, RZ, RZ, R36 ;  /* 0x000000ffff397224 */ /* 0x000fe400078e0024 */
[----:B------:R-:W-:Y:S02]  /*2420*/  IMAD.MOV.U32 R53, RZ, RZ, R49 ;  /* 0x000000ffff357224 */ /* 0x000fe400078e0031 */
[C---:B0-----:R-:W-:Y:S02]  /*2430*/  FMUL R10, R6.reuse, R34 ;  /* 0x00000022060a7220 */ /* 0x041fe40000400000 */
[----:B------:R-:W-:Y:S02]  /*2440*/  IMAD.MOV.U32 R49, RZ, RZ, R32 ;  /* 0x000000ffff317224 */ /* 0x000fe400078e0020 */
[----:B------:R-:W-:-:S02]  /*2450*/  FMUL R18, R6, R43 ;  /* 0x0000002b06127220 */ /* 0x000fc40000400000 */
[C---:B------:R-:W-:Y:S02]  /*2460*/  FMUL R16, R6.reuse, R17 ;  /* 0x0000001106107220 */ /* 0x040fe40000400000 */
[C---:B------:R-:W-:Y:S02]  /*2470*/  FMUL R34, R6.reuse, R39 ;  /* 0x0000002706227220 */ /* 0x040fe40000400000 */
[C---:B------:R-:W-:Y:S02]  /*2480*/  FMUL R36, R6.reuse, R38 ;  /* 0x0000002606247220 */ /* 0x040fe40000400000 */
[C---:B------:R-:W-:Y:S02]  /*2490*/  FMUL R31, R6.reuse, R47 ;  /* 0x0000002f061f7220 */ /* 0x040fe40000400000 */
[C---:B------:R-:W-:Y:S02]  /*24a0*/  FMUL R11, R6.reuse, R46 ;  /* 0x0000002e060b7220 */ /* 0x040fe40000400000 */
[C---:B------:R-:W-:Y:S01]  /*24b0*/  FMUL R27, R6.reuse, R35 ;  /* 0x00000023061b7220 */ /* 0x040fe20000400000 */
[----:B------:R-:W-:Y:S01]  /*24c0*/  F2FP.PACK_AB R31, R31, R18 ;  /* 0x000000121f1f723e */ /* 0x000fe200000000ff */
[C---:B------:R-:W-:Y:S01]  /*24d0*/  FMUL R32, R6.reuse, R51 ;  /* 0x0000003306207220 */ /* 0x040fe20000400000 */
[----:B------:R-:W-:Y:S01]  /*24e0*/  F2FP.PACK_AB R11, R11, R16 ;  /* 0x000000100b0b723e */ /* 0x000fe200000000ff */
[C---:B------:R-:W-:Y:S01]  /*24f0*/  FMUL R17, R6.reuse, R50 ;  /* 0x0000003206117220 */ /* 0x040fe20000400000 */
[----:B------:R-:W-:Y:S01]  /*2500*/  IADD3 R16, R5, -0x3f3504f3, RZ ;  /* 0xc0cafb0d05107810 */ /* 0x000fe20007ffe0ff */
[----:B------:R-:W-:-:S02]  /*2510*/  FMUL R37, R6, R23 ;  /* 0x0000001706257220 */ /* 0x000fc40000400000 */
[----:B------:R-:W-:Y:S01]  /*2520*/  FMUL R39, R6, R30 ;  /* 0x0000001e06277220 */ /* 0x000fe20000400000 */
[----:B------:R-:W-:Y:S01]  /*2530*/  F2FP.PACK_AB R10, R10, R17 ;  /* 0x000000110a0a723e */ /* 0x000fe200000000ff */
[C---:B------:R-:W-:Y:S02]  /*2540*/  FMUL R38, R6.reuse, R59 ;  /* 0x0000003b06267220 */ /* 0x040fe40000400000 */
[C---:B------:R-:W-:Y:S02]  /*2550*/  FMUL R8, R6.reuse, R22 ;  /* 0x0000001606087220 */ /* 0x040fe40000400000 */
[C---:B------:R-:W-:Y:S02]  /*2560*/  FMUL R41, R6.reuse, R63 ;  /* 0x0000003f06297220 */ /* 0x040fe40000400000 */
[----:B------:R-:W-:Y:S02]  /*2570*/  FMUL R43, R6, R26 ;  /* 0x0000001a062b7220 */ /* 0x000fe40000400000 */
[----:B------:R-:W0:Y:S01]  /*2580*/  MUFU.RCP R6, R65 ;  /* 0x0000004100067308 */ /* 0x000e220000001000 */
[----:B------:R-:W-:-:S02]  /*2590*/  @P2 FMUL R21, R21, 0.25 ;  /* 0x3e80000015152820 */ /* 0x000fc40000400000 */
[----:B------:R-:W-:Y:S01]  /*25a0*/  @P2 FMUL R40, R40, 0.25 ;  /* 0x3e80000028282820 */ /* 0x000fe20000400000 */
[----:B------:R-:W-:Y:S01]  /*25b0*/  F2FP.PACK_AB R8, R8, R43 ;  /* 0x0000002b0808723e */ /* 0x000fe200000000ff */
        /* <DEDUP_REMOVED lines=10> */
[----:B------:R-:W-:-:S02]  /*2660*/  @P2 FMUL R20, R20, 0.25 ;  /* 0x3e80000014142820 */ /* 0x000fc40000400000 */
[----:B------:R-:W-:Y:S02]  /*2670*/  @P2 FMUL R25, R25, 0.25 ;  /* 0x3e80000019192820 */ /* 0x000fe40000400000 */
[----:B------:R-:W-:Y:S02]  /*2680*/  @P2 FMUL R9, R9, 0.25 ;  /* 0x3e80000009092820 */ /* 0x000fe40000400000 */
[----:B------:R-:W-:Y:S01]  /*2690*/  @P2 FMUL R29, R29, 0.25 ;  /* 0x3e8000001d1d2820 */ /* 0x000fe20000400000 */
[----:B------:R-:W-:Y:S01]  /*26a0*/  ISETP.GE.U32.AND P2, PT, R5, 0x7f800000, PT ;  /* 0x7f8000000500780c */ /* 0x000fe20003f46070 */
        /* <DEDUP_REMOVED lines=15> */
[----:B------:R-:W-:Y:S01]  /*27a0*/  @!P1 FMUL R29, R29, 16777216 ;  /* 0x4b8000001d1d9820 */ /* 0x000fe20000400000 */
[----:B------:R-:W-:Y:S01]  /*27b0*/  FSETP.NEU.AND P1, PT, R24, RZ, PT ;  /* 0x000000ff1800720b */ /* 0x000fe20003f2d000 */
[----:B------:R-:W-:Y:S02]  /*27c0*/  IMAD R76, R76, 0x10, R15 ;  /* 0x000000104c4c7824 */ /* 0x000fe400078e020f */
[C---:B0-----:R-:W-:Y:S02]  /*27d0*/  FMUL R26, R6.reuse, R21 ;  /* 0x00000015061a7220 */ /* 0x041fe40000400000 */
[C---:B------:R-:W-:Y:S02]  /*27e0*/  FMUL R30, R6.reuse, R40 ;  /* 0x00000028061e7220 */ /* 0x040fe40000400000 */
[C---:B------:R-:W-:Y:S02]  /*27f0*/  FMUL R22, R6.reuse, R33 ;  /* 0x0000002106167220 */ /* 0x040fe40000400000 */
[----:B------:R-:W-:-:S02]  /*2800*/  FMUL R23, R6, R45 ;  /* 0x0000002d06177220 */ /* 0x000fc40000400000 */
[C---:B------:R-:W-:Y:S02]  /*2810*/  FMUL R15, R6.reuse, R44 ;  /* 0x0000002c060f7220 */ /* 0x040fe40000400000 */
[C---:B------:R-:W-:Y:S01]  /*2820*/  FMUL R14, R6.reuse, R49 ;  /* 0x00000031060e7220 */ /* 0x040fe20000400000 */
[----:B------:R-:W-:Y:S01]  /*2830*/  F2FP.PACK_AB R23, R23, R26 ;  /* 0x0000001a1717723e */ /* 0x000fe200000000ff */
[----:B------:R-:W-:Y:S01]  /*2840*/  FMUL R33, R6, R53 ;  /* 0x0000003506217220 */ /* 0x000fe20000400000 */
[----:B------:R-:W-:Y:S01]  /*2850*/  LOP3.LUT R26, R16, 0xff800000, RZ, 0xc0, !PT ;  /* 0xff800000101a7812 */ /* 0x000fe200078ec0ff */
[C---:B------:R-:W-:Y:S01]  /*2860*/  FMUL R35, R6.reuse, R48 ;  /* 0x0000003006237220 */ /* 0x040fe20000400000 */
[----:B------:R-:W-:Y:S01]  /*2870*/  F2FP.PACK_AB R15, R15, R30 ;  /* 0x0000001e0f0f723e */ /* 0x000fe200000000ff */
[C---:B------:R-:W-:Y:S01]  /*2880*/  FMUL R21, R6.reuse, R55 ;  /* 0x0000003706157220 */ /* 0x040fe20000400000 */
[----:B------:R-:W-:Y:S01]  /*2890*/  F2FP.PACK_AB R30, R27, R32 ;  /* 0x000000201b1e723e */ /* 0x000fe200000000ff */
[C---:B------:R-:W-:Y:S01]  /*28a0*/  FMUL R40, R6.reuse, R61 ;  /* 0x0000003d06287220 */ /* 0x040fe20000400000 */
[----:B------:R-:W-:Y:S01]  /*28b0*/  IADD3 R16, R5, -R26, RZ ;  /* 0x8000001a05107210 */ /* 0x000fe20007ffe0ff */
[----:B------:R-:W-:Y:S01]  /*28c0*/  FMUL R12, R6, R20 ;  /* 0x00000014060c7220 */ /* 0x000fe20000400000 */
[----:B------:R-:W-:Y:S01]  /*28d0*/  F2FP.PACK_AB R22, R22, R33 ;  /* 0x000000211616723e */ /* 0x000fe200000000ff */
[----:B------:R-:W-:Y:S01]  /*28e0*/  FMUL R9, R6, R9 ;  /* 0x0000000906097220 */ /* 0x000fe20000400000 */
[----:B------:R-:W-:Y:S01]  /*28f0*/  F2FP.PACK_AB R14, R14, R35 ;  /* 0x000000230e0e723e */ /* 0x000fe200000000ff */
[C---:B------:R-:W-:Y:S01]  /*2900*/  FMUL R25, R6.reuse, R25 ;  /* 0x0000001906197220 */ /* 0x040fe20000400000 */
[----:B------:R-:W-:Y:S01]  /*2910*/  I2F R26, R26 ;  /* 0x0000001a001a7306 */ /* 0x000fe20000201400 */
[----:B------:R-:W-:Y:S01]  /*2920*/  FMUL R13, R6, R57 ;  /* 0x00000039060d7220 */ /* 0x000fe20000400000 */
[----:B------:R-:W-:Y:S01]  /*2930*/  F2FP.PACK_AB R12, R12, R9 ;  /* 0x000000090c0c723e */ /* 0x000fe200000000ff */
[----:B------:R-:W-:Y:S01]  /*2940*/  FMUL R28, R6, R28 ;  /* 0x0000001c061c7220 */ /* 0x000fe20000400000 */
[----:B------:R-:W-:Y:S01]  /*2950*/  F2FP.PACK_AB R9, R36, R39 ;  /* 0x000000272409723e */ /* 0x000fe200000000ff */
[----:B------:R-:W-:Y:S01]  /*2960*/  FMUL R6, R6, R29 ;  /* 0x0000001d06067220 */ /* 0x000fe20000400000 */
[----:B------:R-:W-:Y:S01]  /*2970*/  F2FP.PACK_AB R20, R40, R25 ;  /* 0x000000192814723e */ /* 0x000fe200000000ff */
[----:B------:R-:W-:Y:S01]  /*2980*/  IMAD.MOV.U32 R32, RZ, RZ, 0x3dc6b27f ;  /* 0x3dc6b27fff207424 */ /* 0x000fe200078e00ff */
[----:B------:R-:W-:Y:S01]  /*2990*/  F2FP.PACK_AB R13, R13, R28 ;  /* 0x0000001c0d0d723e */ /* 0x000fe200000000ff */
[----:B------:R0:W-:Y:S01]  /*29a0*/  STS.128 [R42+0x80], R8 ;  /* 0x000080082a007388 */ /* 0x0001e20000000c00 */
[----:B------:R-:W-:Y:S01]  /*29b0*/  F2FP.PACK_AB R21, R21, R6 ;  /* 0x000000061515723e */ /* 0x000fe200000000ff */
[----:B------:R-:W-:Y:S01]  /*29c0*/  FADD R27, R16, -1 ;  /* 0xbf800000101b7421 */ /* 0x000fe20000000000 */
[----:B------:R-:W-:Y:S01]  /*29d0*/  IADD3 R6, R24, -0x3f3504f3, RZ ;  /* 0xc0cafb0d18067810 */ /* 0x000fe20007ffe0ff */
[----:B------:R-:W-:Y:S01]  /*29e0*/  IMAD R33, R19, c[0x0][0x1c8], RZ ;  /* 0x0000720013217a24 */ /* 0x000fe200078e02ff */
[----:B------:R-:W-:Y:S01]  /*29f0*/  F2FP.PACK_AB R28, R38, R41 ;  /* 0x00000029261c723e */ /* 0x000fe200000000ff */
[----:B------:R1:W-:Y:S01]  /*2a00*/  STS.128 [R42+0x1000], R20 ;  /* 0x001000142a007388 */ /* 0x0003e20000000c00 */
[----:B------:R-:W-:-:S02]  /*2a10*/  LOP3.LUT R17, R6, 0xff800000, RZ, 0xc0, !PT ;  /* 0xff80000006117812 */ /* 0x000fc400078ec0ff */
[----:B------:R-:W-:Y:S01]  /*2a20*/  F2FP.PACK_AB R29, R34, R37 ;  /* 0x00000025221d723e */ /* 0x000fe200000000ff */
[----:B------:R-:W-:Y:S01]  /*2a30*/  STS.128 [R42], R12 ;  /* 0x0000000c2a007388 */ /* 0x000fe20000000c00 */
[----:B------:R-:W-:Y:S01]  /*2a40*/  LOP3.LUT R16, R76, 0x20, RZ, 0x3c, !PT ;  /* 0x000000204c107812 */ /* 0x000fe200078e3cff */
[----:B------:R-:W-:Y:S02]  /*2a50*/  IMAD.IADD R6, R24, 0x1, -R17 ;  /* 0x0000000118067824 */ /* 0x000fe400078e0a11 */
[----:B------:R2:W-:Y:S02]  /*2a60*/  STS.128 [R42+0x1080], R28 ;  /* 0x0010801c2a007388 */ /* 0x0005e40000000c00 */
[----:B------:R-:W-:Y:S01]  /*2a70*/  FADD R25, R6, -1 ;  /* 0xbf80000006197421 */ /* 0x000fe20000000000 */
[----:B0-----:R-:W-:Y:S01]  /*2a80*/  LOP3.LUT R9, R76, 0x40, RZ, 0x3c, !PT ;  /* 0x000000404c097812 */ /* 0x001fe200078e3cff */
[----:B------:R-:W-:Y:S01]  /*2a90*/  IMAD.MOV.U32 R6, RZ, RZ, c[0x0][0x1c8] ;  /* 0x00007200ff067624 */ /* 0x000fe200078e00ff */
[----:B------:R-:W-:Y:S01]  /*2aa0*/  BAR.SYNC.DEFER_BLOCKING 0x0 ;  /* 0x0000000000007b1d */ /* 0x000fe20000010000 */
[----:B------:R-:W-:-:S02]  /*2ab0*/  FFMA.FTZ R8, R25, R32, -0.16845393180847167969 ;  /* 0xbe2c7f3019087423 */ /* 0x000fc40000010020 */
[----:B------:R-:W-:Y:S01]  /*2ac0*/  FFMA.FTZ R10, R27, R32, -0.16845393180847167969 ;  /* 0xbe2c7f301b0a7423 */ /* 0x000fe20000010020 */
[----:B------:R-:W-:Y:S01]  /*2ad0*/  LEA R35, R6, R33, 0x1 ;  /* 0x0000002106237211 */ /* 0x000fe200078e08ff */
[----:B------:R-:W-:Y:S01]  /*2ae0*/  FFMA.FTZ R8, R25, R8, 0.1716887056827545166 ;  /* 0x3e2fcf2a19087423 */ /* 0x000fe20000010008 */
[----:B-1----:R0:W1:Y:S01]  /*2af0*/  I2F R21, R17 ;  /* 0x0000001100157306 */ /* 0x0020620000201400 */
[----:B------:R-:W-:Y:S01]  /*2b00*/  FFMA.FTZ R10, R27, R10, 0.1716887056827545166 ;  /* 0x3e2fcf2a1b0a7423 */ /* 0x000fe2000001000a */
[----:B------:R-:W-:Y:S01]  /*2b10*/  FSEL R20, RZ, -23, P3 ;  /* 0xc1b80000ff147808 */ /* 0x000fe20001800000 */
[C---:B------:R-:W-:Y:S01]  /*2b20*/  FFMA.FTZ R8, R25.reuse, R8, -0.17900948226451873779 ;  /* 0xbe374e4319087423 */ /* 0x040fe20000010008 */
[----:B------:R-:W-:Y:S01]  /*2b30*/  ISETP.GE.U32.AND P3, PT, R24, 0x7f800000, PT ;  /* 0x7f8000001800780c */ /* 0x000fe20003f66070 */
[----:B------:R-:W-:Y:S01]  /*2b40*/  IMAD R37, R6, 0x2, R35 ;  /* 0x0000000206257824 */ /* 0x000fe200078e0223 */
[----:B------:R-:W-:Y:S01]  /*2b50*/  FSEL R23, RZ, -23, P4 ;  /* 0xc1b80000ff177808 */ /* 0x000fe20002000000 */
[----:B------:R-:W-:-:S02]  /*2b60*/  FFMA.FTZ R8, R25, R8, 0.20512372255325317383 ;  /* 0x3e520bf419087423 */ /* 0x000fc40000010008 */
[----:B------:R-:W-:Y:S01]  /*2b70*/  FFMA.FTZ R10, R27, R10, -0.17900948226451873779 ;  /* 0xbe374e431b0a7423 */ /* 0x000fe2000001000a */
[----:B------:R-:W-:Y:S01]  /*2b80*/  LEA R32, P6, R37, R0, 0x1 ;  /* 0x0000000025207211 */ /* 0x000fe200078c08ff */
[----:B------:R-:W-:Y:S02]  /*2b90*/  FFMA.FTZ R8, R25, R8, -0.24046532809734344482 ;  /* 0xbe763c8b19087423 */ /* 0x000fe40000010008 */
[C---:B--2---:R-:W-:Y:S02]  /*2ba0*/  IMAD R29, R6.reuse, 0x2, R37 ;  /* 0x00000002061d7824 */ /* 0x044fe400078e0225 */
[----:B------:R-:W-:Y:S02]  /*2bb0*/  FFMA.FTZ R10, R27, R10, 0.20512372255325317383 ;  /* 0x3e520bf41b0a7423 */ /* 0x000fe4000001000a */
[----:B------:R-:W-:Y:S01]  /*2bc0*/  FFMA.FTZ R8, R25, R8, 0.28857114911079406738 ;  /* 0x3e93bf9919087423 */ /* 0x000fe20000010008 */
[----:B------:R-:W-:Y:S01]  /*2bd0*/  LEA R31, R6, R29, 0x1 ;  /* 0x0000001d061f7211 */ /* 0x000fe200078e08ff */
[----:B------:R-:W-:Y:S01]  /*2be0*/  FFMA.FTZ R10, R27, R10, -0.24046532809734344482 ;  /* 0xbe763c8b1b0a7423 */ /* 0x000fe2000001000a */
[----:B------:R2:W3:Y:S01]  /*2bf0*/  LDS.128 R12, [R76] ;  /* 0x000000004c0c7984 */ /* 0x0004e20000000c00 */
[----:B------:R-:W-:-:S02]  /*2c00*/  FFMA.FTZ R8, R25, R8, -0.36067417263984680176 ;  /* 0xbeb8aa4919087423 */ /* 0x000fc40000010008 */
[----:B------:R-:W-:Y:S01]  /*2c10*/  FFMA.FTZ R10, R27, R10, 0.28857114911079406738 ;  /* 0x3e93bf991b0a7423 */ /* 0x000fe2000001000a */
[----:B0-----:R-:W0:Y:S01]  /*2c20*/  LDS.128 R16, [R16] ;  /* 0x0000000010107984 */ /* 0x001e220000000c00 */
[----:B------:R-:W-:Y:S02]  /*2c30*/  IMAD R39, R6, 0x2, R31 ;  /* 0x0000000206277824 */ /* 0x000fe400078e021f */
[----:B------:R-:W-:Y:S01]  /*2c40*/  FFMA.FTZ R22, R25, R8, 0.48089820146560668945 ;  /* 0x3ef6384a19167423 */ /* 0x000fe20000010008 */
[----:B--2---:R-:W-:Y:S01]  /*2c50*/  LOP3.LUT R76, R76, 0x60, RZ, 0x3c, !PT ;  /* 0x000000604c4c7812 */ /* 0x004fe200078e3cff */
[----:B------:R-:W-:Y:S02]  /*2c60*/  FFMA.FTZ R10, R27, R10, -0.36067417263984680176 ;  /* 0xbeb8aa491b0a7423 */ /* 0x000fe4000001000a */
[----:B------:R-:W-:Y:S02]  /*2c70*/  IMAD R41, R6, 0x2, R39 ;  /* 0x0000000206297824 */ /* 0x000fe400078e0227 */
[----:B------:R-:W-:-:S02]  /*2c80*/  FFMA.FTZ R22, R25, R22, -0.72134751081466674805 ;  /* 0xbf38aa3b19167423 */ /* 0x000fc40000010016 */
[----:B------:R-:W-:Y:S01]  /*2c90*/  FFMA.FTZ R28, R27, R10, 0.48089820146560668945 ;  /* 0x3ef6384a1b1c7423 */ /* 0x000fe2000001000a */
[C---:B------:R-:W-:Y:S01]  /*2ca0*/  LEA R43, R6.reuse, R41, 0x1 ;  /* 0x00000029062b7211 */ /* 0x040fe200078e08ff */
[----:B------:R-:W-:Y:S01]  /*2cb0*/  FMUL R22, R25, R22 ;  /* 0x0000001619167220 */ /* 0x000fe20000400000 */
[----:B------:R-:W2:Y:S01]  /*2cc0*/  LDS.128 R8, [R9] ;  /* 0x0000000009087984 */ /* 0x000ea20000000c00 */
[----:B------:R-:W-:Y:S02]  /*2cd0*/  FFMA.FTZ R28, R27, R28, -0.72134751081466674805 ;  /* 0xbf38aa3b1b1c7423 */ /* 0x000fe4000001001c */
[----:B------:R-:W-:Y:S02]  /*2ce0*/  FMUL R22, R25, R22 ;  /* 0x0000001619167220 */ /* 0x000fe40000400000 */
[----:B------:R-:W-:Y:S02]  /*2cf0*/  IMAD R45, R6, 0x2, R43 ;  /* 0x00000002062d7824 */ /* 0x000fe400078e022b */
[----:B------:R-:W-:-:S02]  /*2d00*/  FMUL R28, R27, R28 ;  /* 0x0000001c1b1c7220 */ /* 0x000fc40000400000 */
[----:B-1----:R-:W-:Y:S01]  /*2d10*/  FFMA.FTZ R20, R21, 1.1920928955078125e-07, R20 ;  /* 0x3400000015147823 */ /* 0x002fe20000010014 */
[----:B------:R-:W-:Y:S01]  /*2d20*/  LEA R47, R6, R45, 0x1 ;  /* 0x0000002d062f7211 */ /* 0x000fe200078e08ff */
[----:B------:R-:W-:Y:S01]  /*2d30*/  FFMA.FTZ R25, R25, 1.4426950216293334961, R22 ;  /* 0x3fb8aa3b19197823 */ /* 0x000fe20000010016 */
[----:B------:R-:W-:Y:S01]  /*2d40*/  LEA R22, P5, R35, R0, 0x1 ;  /* 0x0000000023167211 */ /* 0x000fe200078a08ff */
[----:B------:R-:W-:Y:S02]  /*2d50*/  FMUL R28, R27, R28 ;  /* 0x0000001c1b1c7220 */ /* 0x000fe40000400000 */
[----:B------:R-:W-:Y:S02]  /*2d60*/  @P3 IMAD.MOV.U32 R21, RZ, RZ, 0x7f800000 ;  /* 0x7f800000ff153424 */ /* 0x000fe400078e00ff */
[----:B------:R-:W-:Y:S01]  /*2d70*/  FADD R50, R20, R25 ;  /* 0x0000001914327221 */ /* 0x000fe20000000000 */
[----:B------:R-:W-:Y:S01]  /*2d80*/  LEA R20, P4, R33, R0, 0x1 ;  /* 0x0000000021147211 */ /* 0x000fe200078808ff */
[----:B------:R-:W-:-:S02]  /*2d90*/  FFMA.FTZ R23, R26, 1.1920928955078125e-07, R23 ;  /* 0x340000001a177823 */ /* 0x000fc40000010017 */
[----:B------:R-:W-:Y:S02]  /*2da0*/  FFMA.FTZ R28, R27, 1.4426950216293334961, R28 ;  /* 0x3fb8aa3b1b1c7823 */ /* 0x000fe4000001001c */
[----:B------:R-:W-:Y:S01]  /*2db0*/  @P3 FFMA.FTZ R50, R24, R21, +INF ;  /* 0x7f80000018323423 */ /* 0x000fe20000010015 */
[----:B------:R-:W-:Y:S01]  /*2dc0*/  FSETP.NEU.AND P3, PT, R5, RZ, PT ;  /* 0x000000ff0500720b */ /* 0x000fe20003f6d000 */
[----:B------:R-:W-:Y:S01]  /*2dd0*/  @P2 IMAD.MOV.U32 R24, RZ, RZ, 0x7f800000 ;  /* 0x7f800000ff182424 */ /* 0x000fe200078e00ff */
[----:B------:R-:W-:Y:S01]  /*2de0*/  LEA.HI.X.SX32 R21, R33, R4, 0x1, P4 ;  /* 0x0000000421157211 */ /* 0x000fe200020f0eff */
[C---:B------:R-:W-:Y:S01]  /*2df0*/  IMAD R49, R6.reuse, 0x2, R47 ;  /* 0x0000000206317824 */ /* 0x040fe200078e022f */
[----:B------:R-:W-:Y:S01]  /*2e00*/  LEA R26, P4, R31, R0, 0x1 ;  /* 0x000000001f1a7211 */ /* 0x000fe200078808ff */
[----:B------:R-:W-:Y:S01]  /*2e10*/  FADD R51, R23, R28 ;  /* 0x0000001c17337221 */ /* 0x000fe20000000000 */
[----:B------:R-:W-:Y:S01]  /*2e20*/  LEA.HI.X.SX32 R23, R35, R4, 0x1, P5 ;  /* 0x0000000423177211 */ /* 0x000fe200028f0eff */
[----:B------:R-:W-:Y:S01]  /*2e30*/  @P2 FFMA.FTZ R51, R5, R24, +INF ;  /* 0x7f80000005332423 */ /* 0x000fe20000010018 */
[----:B------:R-:W-:Y:S01]  /*2e40*/  LEA R5, R6, R49, 0x1 ;  /* 0x0000003106057211 */ /* 0x000fe200078e08ff */
[----:B---3--:R-:W-:Y:S01]  /*2e50*/  STG.E.U16 [R20.64], R12 ;  /* 0x0000000c14007986 */ /* 0x008fe2000c101506 */
[----:B------:R-:W-:-:S02]  /*2e60*/  LEA.HI.X.SX32 R27, R31, R4, 0x1, P4 ;  /* 0x000000041f1b7211 */ /* 0x000fc400020f0eff */
[-C--:B------:R-:W-:Y:S01]  /*2e70*/  LEA R30, P4, R41, R0.reuse, 0x1 ;  /* 0x00000000291e7211 */ /* 0x080fe200078808ff */
[C---:B------:R-:W-:Y:S01]  /*2e80*/  IMAD R53, R6.reuse, 0x2, R5 ;  /* 0x0000000206357824 */ /* 0x040fe200078e0205 */
[----:B------:R-:W-:Y:S01]  /*2e90*/  LEA R24, P2, R29, R0, 0x1 ;  /* 0x000000001d187211 */ /* 0x000fe200078408ff */
[----:B0-----:R-:W-:Y:S01]  /*2ea0*/  STG.E.U16 [R22.64], R16 ;  /* 0x0000001016007986 */ /* 0x001fe2000c101506 */
[----:B------:R-:W-:Y:S01]  /*2eb0*/  LEA.HI.X.SX32 R31, R41, R4, 0x1, P4 ;  /* 0x00000004291f7211 */ /* 0x000fe200020f0eff */
[C---:B------:R-:W-:Y:S01]  /*2ec0*/  IMAD R55, R6.reuse, 0x2, R53 ;  /* 0x0000000206377824 */ /* 0x040fe200078e0235 */
[----:B------:R-:W-:Y:S01]  /*2ed0*/  LEA R34, P4, R45, R0, 0x1 ;  /* 0x000000002d227211 */ /* 0x000fe200078808ff */
[----:B------:R-:W0:Y:S01]  /*2ee0*/  LDS.128 R20, [R76] ;  /* 0x000000004c147984 */ /* 0x000e220000000c00 */
[----:B------:R-:W-:Y:S02]  /*2ef0*/  LEA.HI.X.SX32 R33, R37, R4, 0x1, P6 ;  /* 0x0000000425217211 */ /* 0x000fe400030f0eff */
[----:B------:R-:W-:-:S02]  /*2f00*/  LEA R57, R6, R55, 0x1 ;  /* 0x0000003706397211 */ /* 0x000fc400078e08ff */
[----:B------:R-:W-:Y:S01]  /*2f10*/  LEA.HI.X.SX32 R35, R45, R4, 0x1, P4 ;  /* 0x000000042d237211 */ /* 0x000fe200020f0eff */
[----:B--2---:R1:W-:Y:S01]  /*2f20*/  STG.E.U16 [R32.64], R8 ;  /* 0x0000000820007986 */ /* 0x0043e2000c101506 */
[----:B------:R-:W-:Y:S01]  /*2f30*/  LEA R40, P4, R5, R0, 0x1 ;  /* 0x0000000005287211 */ /* 0x000fe200078808ff */
[C---:B------:R-:W-:Y:S01]  /*2f40*/  IMAD R59, R6.reuse, 0x2, R57 ;  /* 0x00000002063b7824 */ /* 0x040fe200078e0239 */
[----:B------:R-:W-:Y:S02]  /*2f50*/  LEA.HI.X.SX32 R25, R29, R4, 0x1, P2 ;  /* 0x000000041d197211 */ /* 0x000fe400010f0eff */
[----:B------:R-:W-:Y:S01]  /*2f60*/  LEA R28, P2, R39, R0, 0x1 ;  /* 0x00000000271c7211 */ /* 0x000fe200078408ff */
[----:B------:R-:W-:Y:S01]  /*2f70*/  IMAD R61, R6, 0x2, R59 ;  /* 0x00000002063d7824 */ /* 0x000fe200078e023b */
[-C--:B------:R-:W-:Y:S02]  /*2f80*/  LEA.HI.X.SX32 R41, R5, R4.reuse, 0x1, P4 ;  /* 0x0000000405297211 */ /* 0x080fe400020f0eff */
[----:B------:R-:W-:-:S02]  /*2f90*/  LEA.HI.X.SX32 R29, R39, R4, 0x1, P2 ;  /* 0x00000004271d7211 */ /* 0x000fc400010f0eff */
[C---:B------:R-:W-:Y:S02]  /*2fa0*/  LEA R63, R6.reuse, R61, 0x1 ;  /* 0x0000003d063f7211 */ /* 0x040fe400078e08ff */
[-C--:B-1----:R-:W-:Y:S02]  /*2fb0*/  LEA R32, P2, R43, R0.reuse, 0x1 ;  /* 0x000000002b207211 */ /* 0x082fe400078408ff */
[----:B------:R-:W-:Y:S01]  /*2fc0*/  LEA R38, P5, R53, R0, 0x1 ;  /* 0x0000000035267211 */ /* 0x000fe200078a08ff */
[C---:B------:R-:W-:Y:S01]  /*2fd0*/  IMAD R65, R6.reuse, 0x2, R63 ;  /* 0x0000000206417824 */ /* 0x040fe200078e023f */
[----:B------:R-:W-:Y:S02]  /*2fe0*/  LEA.HI.X.SX32 R33, R43, R4, 0x1, P2 ;  /* 0x000000042b217211 */ /* 0x000fe400010f0eff */
[----:B------:R-:W-:Y:S01]  /*2ff0*/  LEA R36, P2, R47, R0, 0x1 ;  /* 0x000000002f247211 */ /* 0x000fe200078408ff */
[----:B------:R-:W-:Y:S01]  /*3000*/  IMAD R67, R6, 0x2, R65 ;  /* 0x0000000206437824 */ /* 0x000fe200078e0241 */
[----:B------:R-:W-:-:S02]  /*3010*/  LEA.HI.X.SX32 R39, R53, R4, 0x1, P5 ;  /* 0x0000000435277211 */ /* 0x000fc400028f0eff */
[----:B------:R-:W-:Y:S02]  /*3020*/  LEA.HI.X.SX32 R37, R47, R4, 0x1, P2 ;  /* 0x000000042f257211 */ /* 0x000fe400010f0eff */
[C---:B------:R-:W-:Y:S02]  /*3030*/  LEA R71, R6.reuse, R67, 0x1 ;  /* 0x0000004306477211 */ /* 0x040fe400078e08ff */
[-C--:B------:R-:W-:Y:S02]  /*3040*/  LEA R42, P2, R49, R0.reuse, 0x1 ;  /* 0x00000000312a7211 */ /* 0x080fe400078408ff */
[----:B------:R-:W-:Y:S01]  /*3050*/  LEA R46, P5, R59, R0, 0x1 ;  /* 0x000000003b2e7211 */ /* 0x000fe200078a08ff */
[C---:B------:R-:W-:Y:S01]  /*3060*/  IMAD R5, R6.reuse, 0x2, R71 ;  /* 0x0000000206057824 */ /* 0x040fe200078e0247 */
[----:B------:R-:W-:Y:S02]  /*3070*/  LEA.HI.X.SX32 R43, R49, R4, 0x1, P2 ;  /* 0x00000004312b7211 */ /* 0x000fe400010f0eff */
[----:B------:R-:W-:Y:S01]  /*3080*/  LEA R44, P2, R55, R0, 0x1 ;  /* 0x00000000372c7211 */ /* 0x000fe200078408ff */
[----:B------:R-:W-:Y:S01]  /*3090*/  IMAD R75, R6, 0x2, R5 ;  /* 0x00000002064b7824 */ /* 0x000fe200078e0205 */
[----:B------:R-:W-:Y:S01]  /*30a0*/  LEA.HI.X.SX32 R47, R59, R4, 0x1, P5 ;  /* 0x000000043b2f7211 */ /* 0x000fe200028f0eff */
[----:B0-----:R0:W-:Y:S01]  /*30b0*/  STG.E.U16 [R24.64], R20 ;  /* 0x0000001418007986 */ /* 0x0011e2000c101506 */
[----:B------:R-:W-:-:S02]  /*30c0*/  LEA R52, P5, R65, R0, 0x1 ;  /* 0x0000000041347211 */ /* 0x000fc400078a08ff */
[C---:B------:R-:W-:Y:S02]  /*30d0*/  LEA R77, R6.reuse, R75, 0x1 ;  /* 0x0000004b064d7211 */ /* 0x040fe400078e08ff */
[----:B------:R-:W-:Y:S02]  /*30e0*/  LEA R48, P4, R57, R0, 0x1 ;  /* 0x0000000039307211 */ /* 0x000fe400078808ff */
[----:B------:R-:W-:Y:S01]  /*30f0*/  LEA.HI.X.SX32 R45, R55, R4, 0x1, P2 ;  /* 0x00000004372d7211 */ /* 0x000fe200010f0eff */
[C---:B------:R-:W-:Y:S01]  /*3100*/  IMAD R79, R6.reuse, 0x2, R77 ;  /* 0x00000002064f7824 */ /* 0x040fe200078e024d */
[----:B------:R-:W-:Y:S02]  /*3110*/  LEA R56, P2, R61, R0, 0x1 ;  /* 0x000000003d387211 */ /* 0x000fe400078408ff */
[----:B------:R-:W-:Y:S01]  /*3120*/  LEA.HI.X.SX32 R53, R65, R4, 0x1, P5 ;  /* 0x0000000441357211 */ /* 0x000fe200028f0eff */
[----:B------:R-:W-:Y:S01]  /*3130*/  IMAD R81, R6, 0x2, R79 ;  /* 0x0000000206517824 */ /* 0x000fe200078e024f */
[----:B------:R-:W-:-:S02]  /*3140*/  LEA R58, P5, R5, R0, 0x1 ;  /* 0x00000000053a7211 */ /* 0x000fc400078a08ff */
[----:B------:R-:W-:Y:S02]  /*3150*/  LEA.HI.X.SX32 R49, R57, R4, 0x1, P4 ;  /* 0x0000000439317211 */ /* 0x000fe400020f0eff */
[C---:B------:R-:W-:Y:S02]  /*3160*/  LEA R83, R6.reuse, R81, 0x1 ;  /* 0x0000005106537211 */ /* 0x040fe400078e08ff */
[----:B------:R-:W-:Y:S02]  /*3170*/  LEA R54, P4, R63, R0, 0x1 ;  /* 0x000000003f367211 */ /* 0x000fe400078808ff */
[----:B------:R-:W-:Y:S02]  /*3180*/  LEA.HI.X.SX32 R57, R61, R4, 0x1, P2 ;  /* 0x000000043d397211 */ /* 0x000fe400010f0eff */
[----:B------:R-:W-:Y:S02]  /*3190*/  LEA R62, P2, R67, R0, 0x1 ;  /* 0x00000000433e7211 */ /* 0x000fe400078408ff */
[-C--:B------:R-:W-:Y:S01]  /*31a0*/  LEA.HI.X.SX32 R59, R5, R4.reuse, 0x1, P5 ;  /* 0x00000004053b7211 */ /* 0x080fe200028f0eff */
[----:B------:R-:W-:Y:S01]  /*31b0*/  IMAD R5, R6, 0x2, R83 ;  /* 0x0000000206057824 */ /* 0x000fe200078e0253 */
[----:B------:R-:W-:-:S02]  /*31c0*/  LEA.HI.X.SX32 R55, R63, R4, 0x1, P4 ;  /* 0x000000043f377211 */ /* 0x000fc400020f0eff */
[----:B------:R-:W-:Y:S01]  /*31d0*/  LEA R60, P4, R71, R0, 0x1 ;  /* 0x00000000473c7211 */ /* 0x000fe200078808ff */
[----:B------:R-:W-:Y:S01]  /*31e0*/  IMAD R85, R6, 0x2, R5 ;  /* 0x0000000206557824 */ /* 0x000fe200078e0205 */
[----:B------:R-:W-:Y:S02]  /*31f0*/  LEA.HI.X.SX32 R63, R67, R4, 0x1, P2 ;  /* 0x00000004433f7211 */ /* 0x000fe400010f0eff */
[----:B------:R-:W-:Y:S02]  /*3200*/  LEA R70, P2, R75, R0, 0x1 ;  /* 0x000000004b467211 */ /* 0x000fe400078408ff */
[----:B------:R-:W-:Y:S02]  /*3210*/  LEA.HI.X.SX32 R61, R71, R4, 0x1, P4 ;  /* 0x00000004473d7211 */ /* 0x000fe400020f0eff */
[----:B------:R-:W-:Y:S02]  /*3220*/  LEA R64, P5, R79, R0, 0x1 ;  /* 0x000000004f407211 */ /* 0x000fe400078a08ff */
[----:B------:R-:W-:-:S02]  /*3230*/  LEA.HI.X.SX32 R71, R75, R4, 0x1, P2 ;  /* 0x000000044b477211 */ /* 0x000fc400010f0eff */
[C---:B------:R-:W-:Y:S02]  /*3240*/  LEA R75, R6.reuse, R85, 0x1 ;  /* 0x00000055064b7211 */ /* 0x040fe400078e08ff */
[----:B------:R-:W-:Y:S02]  /*3250*/  LEA R66, P4, R77, R0, 0x1 ;  /* 0x000000004d427211 */ /* 0x000fe400078808ff */
[----:B------:R-:W-:Y:S01]  /*3260*/  LEA.HI.X.SX32 R65, R79, R4, 0x1, P5 ;  /* 0x000000044f417211 */ /* 0x000fe200028f0eff */
[C---:B------:R-:W-:Y:S01]  /*3270*/  IMAD R89, R6.reuse, 0x2, R75 ;  /* 0x0000000206597824 */ /* 0x040fe200078e024b */
[----:B------:R-:W-:Y:S02]  /*3280*/  LEA R76, P5, R5, R0, 0x1 ;  /* 0x00000000054c7211 */ /* 0x000fe400078a08ff */
[-C--:B------:R-:W-:Y:S02]  /*3290*/  LEA.HI.X.SX32 R67, R77, R4.reuse, 0x1, P4 ;  /* 0x000000044d437211 */ /* 0x080fe400020f0eff */
[----:B------:R-:W-:Y:S01]  /*32a0*/  LEA.HI.X.SX32 R77, R5, R4, 0x1, P5 ;  /* 0x00000004054d7211 */ /* 0x000fe200028f0eff */
[----:B------:R-:W-:Y:S01]  /*32b0*/  IMAD R5, R6, 0x2, R89 ;  /* 0x0000000206057824 */ /* 0x000fe200078e0259 */
[----:B------:R-:W-:-:S02]  /*32c0*/  LEA R80, P2, R81, R0, 0x1 ;  /* 0x0000000051507211 */ /* 0x000fc400078408ff */
[----:B------:R-:W-:Y:S02]  /*32d0*/  LEA R78, P4, R83, R0, 0x1 ;  /* 0x00000000534e7211 */ /* 0x000fe400078808ff */
[----:B------:R-:W-:Y:S02]  /*32e0*/  PRMT R12, R12, 0x7632, R12 ;  /* 0x000076320c0c7816 */ /* 0x000fe4000000000c */
[-C--:B------:R-:W-:Y:S02]  /*32f0*/  LEA.HI.X.SX32 R81, R81, R4.reuse, 0x1, P2 ;  /* 0x0000000451517211 */ /* 0x080fe400010f0eff */
[----:B------:R-:W-:Y:S01]  /*3300*/  LEA.HI.X.SX32 R79, R83, R4, 0x1, P4 ;  /* 0x00000004534f7211 */ /* 0x000fe200020f0eff */
[----:B------:R-:W-:Y:S01]  /*3310*/  STG.E.U16 [R26.64], R12 ;  /* 0x0000000c1a007986 */ /* 0x000fe2000c101506 */
[----:B------:R-:W-:Y:S02]  /*3320*/  PRMT R16, R16, 0x7632, R16 ;  /* 0x0000763210107816 */ /* 0x000fe40000000010 */
[----:B------:R-:W-:-:S02]  /*3330*/  LEA R84, P2, R85, R0, 0x1 ;  /* 0x0000000055547211 */ /* 0x000fc400078408ff */
[-C--:B------:R-:W-:Y:S01]  /*3340*/  LEA R86, P4, R75, R0.reuse, 0x1 ;  /* 0x000000004b567211 */ /* 0x080fe200078808ff */
[----:B------:R-:W-:Y:S01]  /*3350*/  STG.E.U16 [R28.64], R16 ;  /* 0x000000101c007986 */ /* 0x000fe2000c101506 */
[-C--:B------:R-:W-:Y:S02]  /*3360*/  LEA R74, P5, R89, R0.reuse, 0x1 ;  /* 0x00000000594a7211 */ /* 0x080fe400078a08ff */
[----:B------:R-:W-:Y:S02]  /*3370*/  LEA R82, P6, R5, R0, 0x1 ;  /* 0x0000000005527211 */ /* 0x000fe400078c08ff */
[----:B------:R-:W-:Y:S02]  /*3380*/  PRMT R8, R8, 0x7632, R8 ;  /* 0x0000763208087816 */ /* 0x000fe40000000008 */
[----:B------:R-:W-:Y:S02]  /*3390*/  PRMT R0, R20, 0x7632, R0 ;  /* 0x0000763214007816 */ /* 0x000fe40000000000 */
[-C--:B------:R-:W-:Y:S01]  /*33a0*/  LEA.HI.X.SX32 R87, R75, R4.reuse, 0x1, P4 ;  /* 0x000000044b577211 */ /* 0x080fe200020f0eff */
[----:B------:R1:W-:Y:S01]  /*33b0*/  STG.E.U16 [R30.64], R8 ;  /* 0x000000081e007986 */ /* 0x0003e2000c101506 */
[----:B------:R-:W-:-:S02]  /*33c0*/  LEA.HI.X.SX32 R85, R85, R4, 0x1, P2 ;  /* 0x0000000455557211 */ /* 0x000fc400010f0eff */
[-C--:B------:R-:W-:Y:S01]  /*33d0*/  LEA.HI.X.SX32 R75, R89, R4.reuse, 0x1, P5 ;  /* 0x00000004594b7211 */ /* 0x080fe200028f0eff */
[----:B------:R2:W-:Y:S01]  /*33e0*/  STG.E.U16 [R32.64], R0 ;  /* 0x0000000020007986 */ /* 0x0005e2000c101506 */
[----:B------:R-:W-:Y:S02]  /*33f0*/  LEA.HI.X.SX32 R83, R5, R4, 0x1, P6 ;  /* 0x0000000405537211 */ /* 0x000fe400030f0eff */
[----:B------:R-:W-:Y:S01]  /*3400*/  PRMT R4, R13, 0x7632, R4 ;  /* 0x000076320d047816 */ /* 0x000fe20000000004 */
[----:B------:R3:W-:Y:S01]  /*3410*/  STG.E.U16 [R34.64], R13 ;  /* 0x0000000d22007986 */ /* 0x0007e2000c101506 */
[----:B------:R-:W-:Y:S02]  /*3420*/  PRMT R5, R17, 0x7632, R5 ;  /* 0x0000763211057816 */ /* 0x000fe40000000005 */
[----:B0-----:R-:W-:Y:S01]  /*3430*/  PRMT R24, R9, 0x7632, R24 ;  /* 0x0000763209187816 */ /* 0x001fe20000000018 */
[----:B------:R0:W-:Y:S01]  /*3440*/  STG.E.U16 [R36.64], R17 ;  /* 0x0000001124007986 */ /* 0x0001e2000c101506 */
[----:B------:R-:W-:-:S02]  /*3450*/  PRMT R6, R21, 0x7632, R6 ;  /* 0x0000763215067816 */ /* 0x000fc40000000006 */
[----:B-1----:R-:W-:Y:S01]  /*3460*/  PRMT R30, R14, 0x7632, R30 ;  /* 0x000076320e1e7816 */ /* 0x002fe2000000001e */
[----:B------:R1:W-:Y:S01]  /*3470*/  STG.E.U16 [R42.64], R9 ;  /* 0x000000092a007986 */ /* 0x0003e2000c101506 */
[----:B------:R-:W-:Y:S02]  /*3480*/  PRMT R29, R18, 0x7632, R29 ;  /* 0x00007632121d7816 */ /* 0x000fe4000000001d */
[----:B--2---:R-:W-:Y:S01]  /*3490*/  PRMT R33, R22, 0x7632, R33 ;  /* 0x0000763216217816 */ /* 0x004fe20000000021 */
[----:B------:R2:W-:Y:S01]  /*34a0*/  STG.E.U16 [R40.64], R21 ;  /* 0x0000001528007986 */ /* 0x0005e2000c101506 */
[----:B---3--:R-:W-:Y:S02]  /*34b0*/  PRMT R35, R10, 0x7632, R35 ;  /* 0x000076320a237816 */ /* 0x008fe40000000023 */
[----:B------:R-:W-:Y:S01]  /*34c0*/  FSEL R0, R51, -INF , P3 ;  /* 0xff80000033007808 */ /* 0x000fe20001800000 */
[----:B------:R-:W-:Y:S01]  /*34d0*/  STG.E.U16 [R38.64], R4 ;  /* 0x0000000426007986 */ /* 0x000fe2000c101506 */
[----:B0-----:R-:W-:-:S03]  /*34e0*/  PRMT R37, R11, 0x7632, R37 ;  /* 0x000076320b257816 */ /* 0x001fc60000000025 */
[----:B------:R0:W-:Y:S01]  /*34f0*/  STG.E.U16 [R44.64], R5 ;  /* 0x000000052c007986 */ /* 0x0001e2000c101506 */
[----:B-1----:R-:W-:Y:S01]  /*3500*/  PRMT R42, R15, 0x7632, R42 ;  /* 0x000076320f2a7816 */ /* 0x002fe2000000002a */
[----:B------:R-:W-:Y:S01]  /*3510*/  FFMA R69, R0, 0.69314718246459960938, R69 ;  /* 0x3f31721800457823 */ /* 0x000fe20000000045 */
[----:B------:R-:W-:Y:S01]  /*3520*/  PRMT R43, R19, 0x7632, R43 ;  /* 0x00007632132b7816 */ /* 0x000fe2000000002b */
[----:B------:R1:W-:Y:S01]  /*3530*/  STG.E.U16 [R48.64], R24 ;  /* 0x0000001830007986 */ /* 0x0003e2000c101506 */
[----:B--2---:R-:W-:-:S03]  /*3540*/  PRMT R41, R23, 0x7632, R41 ;  /* 0x0000763217297816 */ /* 0x004fc60000000029 */
[----:B------:R1:W-:Y:S04]  /*3550*/  STG.E.U16 [R46.64], R6 ;  /* 0x000000062e007986 */ /* 0x0003e8000c101506 */
[----:B------:R1:W-:Y:S01]  /*3560*/  STG.E.U16 [R56.64], R14 ;  /* 0x0000000e38007986 */ /* 0x0003e2000c101506 */
[----:B0-----:R-:W-:-:S03]  /*3570*/  FSEL R5, R50, -INF , P1 ;  /* 0xff80000032057808 */ /* 0x001fc60000800000 */
[----:B------:R1:W-:Y:S02]  /*3580*/  STG.E.U16 [R54.64], R18 ;  /* 0x0000001236007986 */ /* 0x0003e4000c101506 */
[----:B------:R-:W-:Y:S02]  /*3590*/  FFMA R68, R5, 0.69314718246459960938, R68 ;  /* 0x3f31721805447823 */ /* 0x000fe40000000044 */
[----:B------:R1:W-:Y:S04]  /*35a0*/  STG.E.U16 [R52.64], R10 ;  /* 0x0000000a34007986 */ /* 0x0003e8000c101506 */
        /* <DEDUP_REMOVED lines=13> */
[----:B------:R-:W-:Y:S06]  /*3680*/  BAR.SYNC.DEFER_BLOCKING 0x0 ;  /* 0x0000000000007b1d */ /* 0x000fec0000010000 */
[----:B------:R1:W-:Y:S04]  /*3690*/  STS.64 [R7], R68 ;  /* 0x0000004407007388 */ /* 0x0003e80000000a00 */
[----:B------:R-:W-:Y:S06]  /*36a0*/  BAR.SYNC.DEFER_BLOCKING 0x0 ;  /* 0x0000000000007b1d */ /* 0x000fec0000010000 */
[----:B------:R-:W-:Y:S05]  /*36b0*/  @P0 EXIT ;  /* 0x000000000000094d */ /* 0x000fea0003800000 */
[----:B-1----:R-:W0:Y:S01]  /*36c0*/  LDS R3, [R3] ;  /* 0x0000000003037984 */ /* 0x002e220000000800 */
[----:B------:R-:W-:Y:S01]  /*36d0*/  IMAD R2, R2, c[0x0][0x1cc], RZ ;  /* 0x0000730002027a24 */ /* 0x000fe200078e02ff */
[C---:B------:R-:W-:Y:S01]  /*36e0*/  SHF.L.U32 R5, R73.reuse, 0x2, RZ ;  /* 0x0000000249057819 */ /* 0x040fe200000006ff */
[----:B------:R-:W-:-:S04]  /*36f0*/  IMAD.HI R73, R73, 0x4, RZ ;  /* 0x0000000449497827 */ /* 0x000fc800078e02ff */
[C---:B------:R-:W-:Y:S02]  /*3700*/  IMAD.SHL.U32 R4, R2.reuse, 0x4, RZ ;  /* 0x0000000402047824 */ /* 0x040fe400078e00ff */
[----:B------:R-:W-:-:S03]  /*3710*/  IMAD.HI R2, R2, 0x4, RZ ;  /* 0x0000000402027827 */ /* 0x000fc600078e02ff */
[----:B------:R-:W-:-:S04]  /*3720*/  IADD3 R4, P0, P1, R5, c[0x0][0x180], R4 ;  /* 0x0000600005047a10 */ /* 0x000fc8000791e004 */
[----:B------:R-:W-:-:S05]  /*3730*/  IADD3.X R5, R73, c[0x0][0x184], R2, P0, P1 ;  /* 0x0000610049057a10 */ /* 0x000fca00007e2402 */
[----:B0-----:R-:W-:Y:S01]  /*3740*/  STG.E [R4.64], R3 ;  /* 0x0000000304007986 */ /* 0x001fe2000c101906 */
[----:B------:R-:W-:Y:S05]  /*3750*/  EXIT ;  /* 0x000000000000794d */ /* 0x000fea0003800000 */
.L_x_2:
[----:B------:R-:W-:-:S00]  /*3760*/  BRA `(.L_x_2) ;  /* 0xfffffff000007947 */ /* 0x000fc0000383ffff */
[----:B------:R-:W-:-:S00]  /*3770*/  NOP ;  /* 0x0000000000007918 */ /* 0x000fc00000000000 */
        /* <DEDUP_REMOVED lines=8> */
.L_x_3:


//--------------------- .nv.global.init           --------------------------
	.section	.nv.global.init,"aw",@progbits
.nv.global.init:
	.type		_$_str,@object
	.size		_$_str,(.L_0 - _$_str)
_$_str:
        /*0000*/ 	.byte	0x5f, 0x5f, 0x43, 0x55, 0x44, 0x41, 0x5f, 0x46, 0x54, 0x5a, 0x00
.L_0:


//--------------------- .nv.shared.attn_fwd       --------------------------
	.section	.nv.shared.attn_fwd,"aw",@nobits
	.sectionflags	@""
	.align	16
